//
// Generated by NVIDIA NVVM Compiler
//
// Compiler Build ID: CL-36424714
// Cuda compilation tools, release 13.0, V13.0.88
// Based on NVVM 20.0.0
//

.version 9.0
.target sm_100
.address_size 64

	// .globl	_Z17relu_verificationPKfS0_S0_S0_PfS1_S1_S1_iiif
.extern .shared .align 16 .b8 shmem[];

.visible .entry _Z17relu_verificationPKfS0_S0_S0_PfS1_S1_S1_iiif(
	.param .u64 .ptr .align 1 _Z17relu_verificationPKfS0_S0_S0_PfS1_S1_S1_iiif_param_0,
	.param .u64 .ptr .align 1 _Z17relu_verificationPKfS0_S0_S0_PfS1_S1_S1_iiif_param_1,
	.param .u64 .ptr .align 1 _Z17relu_verificationPKfS0_S0_S0_PfS1_S1_S1_iiif_param_2,
	.param .u64 .ptr .align 1 _Z17relu_verificationPKfS0_S0_S0_PfS1_S1_S1_iiif_param_3,
	.param .u64 .ptr .align 1 _Z17relu_verificationPKfS0_S0_S0_PfS1_S1_S1_iiif_param_4,
	.param .u64 .ptr .align 1 _Z17relu_verificationPKfS0_S0_S0_PfS1_S1_S1_iiif_param_5,
	.param .u64 .ptr .align 1 _Z17relu_verificationPKfS0_S0_S0_PfS1_S1_S1_iiif_param_6,
	.param .u64 .ptr .align 1 _Z17relu_verificationPKfS0_S0_S0_PfS1_S1_S1_iiif_param_7,
	.param .u32 _Z17relu_verificationPKfS0_S0_S0_PfS1_S1_S1_iiif_param_8,
	.param .u32 _Z17relu_verificationPKfS0_S0_S0_PfS1_S1_S1_iiif_param_9,
	.param .u32 _Z17relu_verificationPKfS0_S0_S0_PfS1_S1_S1_iiif_param_10,
	.param .f32 _Z17relu_verificationPKfS0_S0_S0_PfS1_S1_S1_iiif_param_11
)
{
	.reg .pred 	%p<55>;
	.reg .b32 	%r<192>;
	.reg .b32 	%f<213>;
	.reg .b64 	%rd<84>;

	ld.param.u64 	%rd11, [_Z17relu_verificationPKfS0_S0_S0_PfS1_S1_S1_iiif_param_0];
	ld.param.u64 	%rd12, [_Z17relu_verificationPKfS0_S0_S0_PfS1_S1_S1_iiif_param_1];
	ld.param.u64 	%rd13, [_Z17relu_verificationPKfS0_S0_S0_PfS1_S1_S1_iiif_param_2];
	ld.param.u64 	%rd14, [_Z17relu_verificationPKfS0_S0_S0_PfS1_S1_S1_iiif_param_3];
	ld.param.u64 	%rd15, [_Z17relu_verificationPKfS0_S0_S0_PfS1_S1_S1_iiif_param_4];
	ld.param.u64 	%rd16, [_Z17relu_verificationPKfS0_S0_S0_PfS1_S1_S1_iiif_param_5];
	ld.param.u64 	%rd17, [_Z17relu_verificationPKfS0_S0_S0_PfS1_S1_S1_iiif_param_6];
	ld.param.u64 	%rd18, [_Z17relu_verificationPKfS0_S0_S0_PfS1_S1_S1_iiif_param_7];
	ld.param.u32 	%r43, [_Z17relu_verificationPKfS0_S0_S0_PfS1_S1_S1_iiif_param_8];
	ld.param.u32 	%r44, [_Z17relu_verificationPKfS0_S0_S0_PfS1_S1_S1_iiif_param_9];
	ld.param.u32 	%r45, [_Z17relu_verificationPKfS0_S0_S0_PfS1_S1_S1_iiif_param_10];
	ld.param.f32 	%f37, [_Z17relu_verificationPKfS0_S0_S0_PfS1_S1_S1_iiif_param_11];
	cvta.to.global.u64 	%rd1, %rd14;
	cvta.to.global.u64 	%rd2, %rd13;
	cvta.to.global.u64 	%rd3, %rd18;
	cvta.to.global.u64 	%rd4, %rd17;
	cvta.to.global.u64 	%rd5, %rd16;
	cvta.to.global.u64 	%rd6, %rd15;
	cvta.to.global.u64 	%rd7, %rd12;
	cvta.to.global.u64 	%rd8, %rd11;
	mov.u32 	%r178, %ctaid.x;
	div.u32 	%r177, %r178, %r45;
	setp.ge.u32 	%p1, %r177, %r43;
	@%p1 bra 	$L__BB0_42;
	shr.s32 	%r46, %r44, 31;
	shr.u32 	%r47, %r46, 27;
	add.s32 	%r48, %r44, %r47;
	shr.s32 	%r3, %r48, 5;
	setp.gt.s32 	%p2, %r44, 31;
	mov.u32 	%r49, %tid.x;
	cvt.u64.u32 	%rd9, %r49;
	cvt.rn.f32.s32 	%f1, %r44;
	mov.u32 	%r4, %nctaid.x;
	@%p2 bra 	$L__BB0_9;
	mov.f32 	%f38, 0f00000000;
	copysign.f32 	%f39, %f1, %f38;
	sub.f32 	%f40, %f38, %f39;
	sqrt.rn.f32 	%f41, %f40;
	mul.f32 	%f2, %f37, %f41;
	cvt.u32.u64 	%r51, %rd9;
$L__BB0_3:
	rem.u32 	%r50, %r178, %r45;
	mad.lo.s32 	%r40, %r177, %r45, %r50;
	mul.wide.s32 	%rd19, %r40, 4;
	add.s64 	%rd20, %rd8, %rd19;
	ld.global.f32 	%f28, [%rd20];
	add.s64 	%rd21, %rd7, %rd19;
	ld.global.f32 	%f29, [%rd21];
	sub.f32 	%f30, %f28, %f2;
	add.f32 	%f31, %f29, %f2;
	setp.ge.f32 	%p3, %f30, 0f00000000;
	mov.f32 	%f210, 0f3F800000;
	mov.f32 	%f212, 0f00000000;
	mov.f32 	%f211, %f210;
	@%p3 bra 	$L__BB0_6;
	setp.geu.f32 	%p4, %f30, 0f00000000;
	setp.leu.f32 	%p5, %f31, 0f00000000;
	mov.f32 	%f210, 0f00000000;
	or.pred  	%p6, %p4, %p5;
	mov.f32 	%f211, %f210;
	@%p6 bra 	$L__BB0_6;
	sub.f32 	%f45, %f31, %f30;
	add.f32 	%f46, %f45, 0f2B8CBCCC;
	div.rn.f32 	%f211, %f31, %f46;
	neg.f32 	%f47, %f30;
	setp.gt.f32 	%p7, %f31, %f47;
	selp.f32 	%f210, 0f3F800000, 0f00000000, %p7;
	mov.f32 	%f212, %f30;
$L__BB0_6:
	setp.ne.s32 	%p8, %r51, 0;
	@%p8 bra 	$L__BB0_8;
	sub.f32 	%f48, %f28, %f212;
	fma.rn.f32 	%f49, %f210, %f48, 0f00000000;
	add.s64 	%rd23, %rd6, %rd19;
	st.global.f32 	[%rd23], %f49;
	fma.rn.f32 	%f50, %f29, %f211, 0f00000000;
	add.s64 	%rd24, %rd5, %rd19;
	st.global.f32 	[%rd24], %f50;
$L__BB0_8:
	add.s32 	%r178, %r178, %r4;
	div.u32 	%r177, %r178, %r45;
	setp.lt.u32 	%p9, %r177, %r43;
	@%p9 bra 	$L__BB0_3;
	bra.uni 	$L__BB0_42;
$L__BB0_9:
	cvt.u32.u64 	%r52, %rd9;
	and.b32  	%r5, %r3, 7;
	and.b32  	%r6, %r3, 3;
	and.b32  	%r7, %r3, 67108856;
	shl.b32 	%r53, %r52, 2;
	mov.u32 	%r54, shmem;
	add.s32 	%r55, %r53, %r54;
	add.s32 	%r8, %r55, 512;
	shl.b32 	%r9, %r44, 2;
$L__BB0_10:
	add.s32 	%r57, %r3, -1;
	setp.lt.u32 	%p10, %r57, 7;
	rem.u32 	%r58, %r178, %r45;
	mad.lo.s32 	%r12, %r177, %r45, %r58;
	mul.wide.s32 	%rd25, %r12, 4;
	add.s64 	%rd26, %rd8, %rd25;
	ld.global.f32 	%f3, [%rd26];
	add.s64 	%rd27, %rd7, %rd25;
	ld.global.f32 	%f4, [%rd27];
	mul.lo.s32 	%r13, %r12, %r44;
	cvt.s64.s32 	%rd28, %r13;
	add.s64 	%rd10, %rd28, %rd9;
	mov.b32 	%r188, 0;
	@%p10 bra 	$L__BB0_13;
	and.b32  	%r60, %r3, 67108856;
	neg.s32 	%r181, %r60;
	mov.b32 	%r180, 0;
	mov.u32 	%r179, %r8;
$L__BB0_12:
	.pragma "nounroll";
	cvt.u64.u32 	%rd29, %r180;
	add.s64 	%rd30, %rd10, %rd29;
	shl.b64 	%rd31, %rd30, 2;
	add.s64 	%rd32, %rd2, %rd31;
	ld.global.f32 	%f51, [%rd32];
	st.shared.f32 	[%r179+-512], %f51;
	add.s64 	%rd33, %rd1, %rd31;
	ld.global.f32 	%f52, [%rd33];
	add.s32 	%r61, %r179, %r9;
	st.shared.f32 	[%r61+-512], %f52;
	ld.global.f32 	%f53, [%rd32+128];
	st.shared.f32 	[%r179+-384], %f53;
	ld.global.f32 	%f54, [%rd33+128];
	st.shared.f32 	[%r61+-384], %f54;
	ld.global.f32 	%f55, [%rd32+256];
	st.shared.f32 	[%r179+-256], %f55;
	ld.global.f32 	%f56, [%rd33+256];
	st.shared.f32 	[%r61+-256], %f56;
	ld.global.f32 	%f57, [%rd32+384];
	st.shared.f32 	[%r179+-128], %f57;
	ld.global.f32 	%f58, [%rd33+384];
	st.shared.f32 	[%r61+-128], %f58;
	ld.global.f32 	%f59, [%rd32+512];
	st.shared.f32 	[%r179], %f59;
	ld.global.f32 	%f60, [%rd33+512];
	st.shared.f32 	[%r61], %f60;
	ld.global.f32 	%f61, [%rd32+640];
	st.shared.f32 	[%r179+128], %f61;
	ld.global.f32 	%f62, [%rd33+640];
	st.shared.f32 	[%r61+128], %f62;
	ld.global.f32 	%f63, [%rd32+768];
	st.shared.f32 	[%r179+256], %f63;
	ld.global.f32 	%f64, [%rd33+768];
	st.shared.f32 	[%r61+256], %f64;
	ld.global.f32 	%f65, [%rd32+896];
	st.shared.f32 	[%r179+384], %f65;
	ld.global.f32 	%f66, [%rd33+896];
	st.shared.f32 	[%r61+384], %f66;
	add.s32 	%r181, %r181, 8;
	add.s32 	%r180, %r180, 256;
	add.s32 	%r179, %r179, 1024;
	setp.eq.s32 	%p11, %r181, 0;
	mov.u32 	%r188, %r7;
	@%p11 bra 	$L__BB0_13;
	bra.uni 	$L__BB0_12;
$L__BB0_13:
	setp.eq.s32 	%p12, %r5, 0;
	@%p12 bra 	$L__BB0_21;
	add.s32 	%r62, %r5, -1;
	setp.lt.u32 	%p13, %r62, 3;
	@%p13 bra 	$L__BB0_16;
	cvt.u32.u64 	%r63, %rd9;
	shl.b32 	%r64, %r188, 5;
	cvt.u64.u32 	%rd34, %r64;
	add.s64 	%rd35, %rd10, %rd34;
	shl.b64 	%rd36, %rd35, 2;
	add.s64 	%rd37, %rd2, %rd36;
	ld.global.f32 	%f67, [%rd37];
	add.s32 	%r65, %r64, %r63;
	shl.b32 	%r66, %r65, 2;
	mov.u32 	%r67, shmem;
	add.s32 	%r68, %r67, %r66;
	st.shared.f32 	[%r68], %f67;
	add.s64 	%rd38, %rd1, %rd36;
	ld.global.f32 	%f68, [%rd38];
	add.s32 	%r69, %r68, %r9;
	st.shared.f32 	[%r69], %f68;
	add.s32 	%r70, %r64, 32;
	cvt.u64.u32 	%rd39, %r70;
	add.s64 	%rd40, %rd10, %rd39;
	shl.b64 	%rd41, %rd40, 2;
	add.s64 	%rd42, %rd2, %rd41;
	ld.global.f32 	%f69, [%rd42];
	st.shared.f32 	[%r68+128], %f69;
	add.s64 	%rd43, %rd1, %rd41;
	ld.global.f32 	%f70, [%rd43];
	st.shared.f32 	[%r69+128], %f70;
	add.s32 	%r71, %r64, 64;
	cvt.u64.u32 	%rd44, %r71;
	add.s64 	%rd45, %rd10, %rd44;
	shl.b64 	%rd46, %rd45, 2;
	add.s64 	%rd47, %rd2, %rd46;
	ld.global.f32 	%f71, [%rd47];
	st.shared.f32 	[%r68+256], %f71;
	add.s64 	%rd48, %rd1, %rd46;
	ld.global.f32 	%f72, [%rd48];
	st.shared.f32 	[%r69+256], %f72;
	add.s32 	%r72, %r64, 96;
	cvt.u64.u32 	%rd49, %r72;
	add.s64 	%rd50, %rd10, %rd49;
	shl.b64 	%rd51, %rd50, 2;
	add.s64 	%rd52, %rd2, %rd51;
	ld.global.f32 	%f73, [%rd52];
	st.shared.f32 	[%r68+384], %f73;
	add.s64 	%rd53, %rd1, %rd51;
	ld.global.f32 	%f74, [%rd53];
	st.shared.f32 	[%r69+384], %f74;
	add.s32 	%r188, %r188, 4;
$L__BB0_16:
	setp.eq.s32 	%p14, %r6, 0;
	@%p14 bra 	$L__BB0_21;
	setp.eq.s32 	%p15, %r6, 1;
	@%p15 bra 	$L__BB0_19;
	cvt.u32.u64 	%r73, %rd9;
	shl.b32 	%r74, %r188, 5;
	cvt.u64.u32 	%rd54, %r74;
	add.s64 	%rd55, %rd10, %rd54;
	shl.b64 	%rd56, %rd55, 2;
	add.s64 	%rd57, %rd2, %rd56;
	ld.global.f32 	%f75, [%rd57];
	add.s32 	%r75, %r74, %r73;
	shl.b32 	%r76, %r75, 2;
	mov.u32 	%r77, shmem;
	add.s32 	%r78, %r77, %r76;
	st.shared.f32 	[%r78], %f75;
	add.s64 	%rd58, %rd1, %rd56;
	ld.global.f32 	%f76, [%rd58];
	add.s32 	%r79, %r78, %r9;
	st.shared.f32 	[%r79], %f76;
	add.s32 	%r80, %r74, 32;
	cvt.u64.u32 	%rd59, %r80;
	add.s64 	%rd60, %rd10, %rd59;
	shl.b64 	%rd61, %rd60, 2;
	add.s64 	%rd62, %rd2, %rd61;
	ld.global.f32 	%f77, [%rd62];
	st.shared.f32 	[%r78+128], %f77;
	add.s64 	%rd63, %rd1, %rd61;
	ld.global.f32 	%f78, [%rd63];
	st.shared.f32 	[%r79+128], %f78;
	add.s32 	%r188, %r188, 2;
$L__BB0_19:
	and.b32  	%r81, %r3, 1;
	setp.eq.b32 	%p16, %r81, 1;
	not.pred 	%p17, %p16;
	@%p17 bra 	$L__BB0_21;
	cvt.u32.u64 	%r82, %rd9;
	shl.b32 	%r83, %r188, 5;
	cvt.u64.u32 	%rd64, %r83;
	add.s64 	%rd65, %rd10, %rd64;
	shl.b64 	%rd66, %rd65, 2;
	add.s64 	%rd67, %rd2, %rd66;
	ld.global.f32 	%f79, [%rd67];
	add.s32 	%r84, %r83, %r82;
	shl.b32 	%r85, %r84, 2;
	mov.u32 	%r86, shmem;
	add.s32 	%r87, %r86, %r85;
	st.shared.f32 	[%r87], %f79;
	add.s64 	%rd68, %rd1, %rd66;
	ld.global.f32 	%f80, [%rd68];
	add.s32 	%r88, %r87, %r9;
	st.shared.f32 	[%r88], %f80;
$L__BB0_21:
	mov.f32 	%f206, 0f00000000;
	mov.b32 	%r182, 0;
	mov.f32 	%f205, %f206;
	mov.f32 	%f204, %f206;
	mov.f32 	%f203, %f206;
$L__BB0_22:
	cvt.u32.u64 	%r90, %rd9;
	setp.ne.s32 	%p18, %r90, 0;
	shl.b32 	%r91, %r182, 5;
	add.s32 	%r92, %r91, %r90;
	add.s32 	%r93, %r92, %r44;
	shl.b32 	%r94, %r93, 2;
	mov.u32 	%r95, shmem;
	add.s32 	%r96, %r95, %r94;
	ld.shared.f32 	%f82, [%r96];
	shl.b32 	%r97, %r92, 2;
	add.s32 	%r98, %r95, %r97;
	ld.shared.f32 	%f83, [%r98];
	mul.f32 	%f84, %f83, %f83;
	mov.b32 	%r99, %f83;
	shfl.sync.down.b32	%r100|%p19, %r99, 16, 31, -1;
	mov.b32 	%f85, %r100;
	add.f32 	%f86, %f83, %f85;
	mov.b32 	%r101, %f84;
	shfl.sync.down.b32	%r102|%p20, %r101, 16, 31, -1;
	mov.b32 	%f87, %r102;
	add.f32 	%f88, %f84, %f87;
	mov.b32 	%r103, %f82;
	shfl.sync.down.b32	%r104|%p21, %r103, 16, 31, -1;
	mov.b32 	%f89, %r104;
	add.f32 	%f90, %f82, %f89;
	shfl.sync.down.b32	%r105|%p22, %r103, 16, 31, -1;
	mov.b32 	%f91, %r105;
	add.f32 	%f92, %f82, %f91;
	mov.b32 	%r106, %f86;
	shfl.sync.down.b32	%r107|%p23, %r106, 8, 31, -1;
	mov.b32 	%f93, %r107;
	add.f32 	%f94, %f86, %f93;
	mov.b32 	%r108, %f88;
	shfl.sync.down.b32	%r109|%p24, %r108, 8, 31, -1;
	mov.b32 	%f95, %r109;
	add.f32 	%f96, %f88, %f95;
	mov.b32 	%r110, %f90;
	shfl.sync.down.b32	%r111|%p25, %r110, 8, 31, -1;
	mov.b32 	%f97, %r111;
	add.f32 	%f98, %f90, %f97;
	mov.b32 	%r112, %f92;
	shfl.sync.down.b32	%r113|%p26, %r112, 8, 31, -1;
	mov.b32 	%f99, %r113;
	add.f32 	%f100, %f92, %f99;
	mov.b32 	%r114, %f94;
	shfl.sync.down.b32	%r115|%p27, %r114, 4, 31, -1;
	mov.b32 	%f101, %r115;
	add.f32 	%f102, %f94, %f101;
	mov.b32 	%r116, %f96;
	shfl.sync.down.b32	%r117|%p28, %r116, 4, 31, -1;
	mov.b32 	%f103, %r117;
	add.f32 	%f104, %f96, %f103;
	mov.b32 	%r118, %f98;
	shfl.sync.down.b32	%r119|%p29, %r118, 4, 31, -1;
	mov.b32 	%f105, %r119;
	add.f32 	%f106, %f98, %f105;
	mov.b32 	%r120, %f100;
	shfl.sync.down.b32	%r121|%p30, %r120, 4, 31, -1;
	mov.b32 	%f107, %r121;
	add.f32 	%f108, %f100, %f107;
	mov.b32 	%r122, %f102;
	shfl.sync.down.b32	%r123|%p31, %r122, 2, 31, -1;
	mov.b32 	%f109, %r123;
	add.f32 	%f110, %f102, %f109;
	mov.b32 	%r124, %f104;
	shfl.sync.down.b32	%r125|%p32, %r124, 2, 31, -1;
	mov.b32 	%f111, %r125;
	add.f32 	%f112, %f104, %f111;
	mov.b32 	%r126, %f106;
	shfl.sync.down.b32	%r127|%p33, %r126, 2, 31, -1;
	mov.b32 	%f113, %r127;
	add.f32 	%f114, %f106, %f113;
	mov.b32 	%r128, %f108;
	shfl.sync.down.b32	%r129|%p34, %r128, 2, 31, -1;
	mov.b32 	%f115, %r129;
	add.f32 	%f116, %f108, %f115;
	mov.b32 	%r130, %f110;
	shfl.sync.down.b32	%r131|%p35, %r130, 1, 31, -1;
	mov.b32 	%f117, %r131;
	add.f32 	%f9, %f110, %f117;
	mov.b32 	%r132, %f112;
	shfl.sync.down.b32	%r133|%p36, %r132, 1, 31, -1;
	mov.b32 	%f118, %r133;
	add.f32 	%f10, %f112, %f118;
	mov.b32 	%r134, %f114;
	shfl.sync.down.b32	%r135|%p37, %r134, 1, 31, -1;
	mov.b32 	%f119, %r135;
	add.f32 	%f11, %f114, %f119;
	mov.b32 	%r136, %f116;
	shfl.sync.down.b32	%r137|%p38, %r136, 1, 31, -1;
	mov.b32 	%f120, %r137;
	add.f32 	%f12, %f116, %f120;
	@%p18 bra 	$L__BB0_24;
	add.f32 	%f203, %f203, %f9;
	add.f32 	%f204, %f204, %f11;
	add.f32 	%f205, %f205, %f10;
	add.f32 	%f206, %f206, %f12;
$L__BB0_24:
	add.s32 	%r182, %r182, 1;
	setp.eq.s32 	%p39, %r182, %r3;
	@%p39 bra 	$L__BB0_25;
	bra.uni 	$L__BB0_22;
$L__BB0_25:
	mul.f32 	%f123, %f203, %f1;
	sub.f32 	%f124, %f205, %f123;
	sqrt.rn.f32 	%f125, %f124;
	mul.f32 	%f126, %f37, %f125;
	sub.f32 	%f26, %f3, %f126;
	mul.f32 	%f127, %f204, %f1;
	sub.f32 	%f128, %f206, %f127;
	sqrt.rn.f32 	%f129, %f128;
	fma.rn.f32 	%f27, %f37, %f129, %f4;
	setp.ltu.f32 	%p40, %f26, 0f00000000;
	mov.f32 	%f207, 0f3F800000;
	mov.f32 	%f209, 0f00000000;
	mov.f32 	%f208, %f207;
	@%p40 bra 	$L__BB0_26;
	bra.uni 	$L__BB0_28;
$L__BB0_26:
	setp.geu.f32 	%p41, %f26, 0f00000000;
	setp.leu.f32 	%p42, %f27, 0f00000000;
	mov.f32 	%f207, 0f00000000;
	or.pred  	%p43, %p41, %p42;
	mov.f32 	%f208, %f207;
	@%p43 bra 	$L__BB0_28;
	sub.f32 	%f131, %f27, %f26;
	add.f32 	%f132, %f131, 0f2B8CBCCC;
	div.rn.f32 	%f208, %f27, %f132;
	neg.f32 	%f133, %f26;
	setp.gt.f32 	%p44, %f27, %f133;
	selp.f32 	%f207, 0f3F800000, 0f00000000, %p44;
	mov.f32 	%f209, %f26;
$L__BB0_28:
	cvt.u32.u64 	%r138, %rd9;
	setp.ne.s32 	%p45, %r138, 0;
	@%p45 bra 	$L__BB0_30;
	sub.f32 	%f134, %f3, %f209;
	fma.rn.f32 	%f135, %f207, %f134, 0f00000000;
	mul.wide.s32 	%rd69, %r12, 4;
	add.s64 	%rd70, %rd6, %rd69;
	st.global.f32 	[%rd70], %f135;
	fma.rn.f32 	%f136, %f4, %f208, 0f00000000;
	add.s64 	%rd71, %rd5, %rd69;
	st.global.f32 	[%rd71], %f136;
$L__BB0_30:
	cvt.u32.u64 	%r140, %rd9;
	add.s32 	%r141, %r3, -1;
	setp.lt.u32 	%p46, %r141, 7;
	add.s32 	%r27, %r13, %r140;
	mov.b32 	%r185, 0;
	@%p46 bra 	$L__BB0_33;
	mov.b32 	%r183, 0;
$L__BB0_32:
	.pragma "nounroll";
	cvt.u32.u64 	%r143, %rd9;
	shl.b32 	%r144, %r183, 5;
	add.s32 	%r145, %r27, %r144;
	add.s32 	%r146, %r144, %r143;
	shl.b32 	%r147, %r146, 2;
	mov.u32 	%r148, shmem;
	add.s32 	%r149, %r148, %r147;
	ld.shared.f32 	%f137, [%r149];
	mul.f32 	%f138, %f207, %f137;
	mul.wide.s32 	%rd72, %r145, 4;
	add.s64 	%rd73, %rd4, %rd72;
	st.global.f32 	[%rd73], %f138;
	add.s32 	%r150, %r149, %r9;
	ld.shared.f32 	%f139, [%r150];
	mul.f32 	%f140, %f208, %f139;
	add.s64 	%rd74, %rd3, %rd72;
	st.global.f32 	[%rd74], %f140;
	ld.shared.f32 	%f141, [%r149+128];
	mul.f32 	%f142, %f207, %f141;
	st.global.f32 	[%rd73+128], %f142;
	ld.shared.f32 	%f143, [%r150+128];
	mul.f32 	%f144, %f208, %f143;
	st.global.f32 	[%rd74+128], %f144;
	ld.shared.f32 	%f145, [%r149+256];
	mul.f32 	%f146, %f207, %f145;
	st.global.f32 	[%rd73+256], %f146;
	ld.shared.f32 	%f147, [%r150+256];
	mul.f32 	%f148, %f208, %f147;
	st.global.f32 	[%rd74+256], %f148;
	ld.shared.f32 	%f149, [%r149+384];
	mul.f32 	%f150, %f207, %f149;
	st.global.f32 	[%rd73+384], %f150;
	ld.shared.f32 	%f151, [%r150+384];
	mul.f32 	%f152, %f208, %f151;
	st.global.f32 	[%rd74+384], %f152;
	ld.shared.f32 	%f153, [%r149+512];
	mul.f32 	%f154, %f207, %f153;
	st.global.f32 	[%rd73+512], %f154;
	ld.shared.f32 	%f155, [%r150+512];
	mul.f32 	%f156, %f208, %f155;
	st.global.f32 	[%rd74+512], %f156;
	ld.shared.f32 	%f157, [%r149+640];
	mul.f32 	%f158, %f207, %f157;
	st.global.f32 	[%rd73+640], %f158;
	ld.shared.f32 	%f159, [%r150+640];
	mul.f32 	%f160, %f208, %f159;
	st.global.f32 	[%rd74+640], %f160;
	ld.shared.f32 	%f161, [%r149+768];
	mul.f32 	%f162, %f207, %f161;
	st.global.f32 	[%rd73+768], %f162;
	ld.shared.f32 	%f163, [%r150+768];
	mul.f32 	%f164, %f208, %f163;
	st.global.f32 	[%rd74+768], %f164;
	ld.shared.f32 	%f165, [%r149+896];
	mul.f32 	%f166, %f207, %f165;
	st.global.f32 	[%rd73+896], %f166;
	ld.shared.f32 	%f167, [%r150+896];
	mul.f32 	%f168, %f208, %f167;
	st.global.f32 	[%rd74+896], %f168;
	add.s32 	%r183, %r183, 8;
	setp.eq.s32 	%p47, %r183, %r7;
	mov.u32 	%r185, %r7;
	@%p47 bra 	$L__BB0_33;
	bra.uni 	$L__BB0_32;
$L__BB0_33:
	setp.eq.s32 	%p48, %r5, 0;
	@%p48 bra 	$L__BB0_41;
	add.s32 	%r151, %r5, -1;
	setp.lt.u32 	%p49, %r151, 3;
	@%p49 bra 	$L__BB0_36;
	cvt.u32.u64 	%r152, %rd9;
	shl.b32 	%r153, %r185, 5;
	add.s32 	%r154, %r27, %r153;
	add.s32 	%r155, %r153, %r152;
	shl.b32 	%r156, %r155, 2;
	mov.u32 	%r157, shmem;
	add.s32 	%r158, %r157, %r156;
	ld.shared.f32 	%f169, [%r158];
	mul.f32 	%f170, %f207, %f169;
	mul.wide.s32 	%rd75, %r154, 4;
	add.s64 	%rd76, %rd4, %rd75;
	st.global.f32 	[%rd76], %f170;
	add.s32 	%r159, %r158, %r9;
	ld.shared.f32 	%f171, [%r159];
	mul.f32 	%f172, %f208, %f171;
	add.s64 	%rd77, %rd3, %rd75;
	st.global.f32 	[%rd77], %f172;
	ld.shared.f32 	%f173, [%r158+128];
	mul.f32 	%f174, %f207, %f173;
	st.global.f32 	[%rd76+128], %f174;
	ld.shared.f32 	%f175, [%r159+128];
	mul.f32 	%f176, %f208, %f175;
	st.global.f32 	[%rd77+128], %f176;
	ld.shared.f32 	%f177, [%r158+256];
	mul.f32 	%f178, %f207, %f177;
	st.global.f32 	[%rd76+256], %f178;
	ld.shared.f32 	%f179, [%r159+256];
	mul.f32 	%f180, %f208, %f179;
	st.global.f32 	[%rd77+256], %f180;
	ld.shared.f32 	%f181, [%r158+384];
	mul.f32 	%f182, %f207, %f181;
	st.global.f32 	[%rd76+384], %f182;
	ld.shared.f32 	%f183, [%r159+384];
	mul.f32 	%f184, %f208, %f183;
	st.global.f32 	[%rd77+384], %f184;
	add.s32 	%r185, %r185, 4;
$L__BB0_36:
	setp.eq.s32 	%p50, %r6, 0;
	@%p50 bra 	$L__BB0_41;
	setp.eq.s32 	%p51, %r6, 1;
	@%p51 bra 	$L__BB0_39;
	cvt.u32.u64 	%r160, %rd9;
	shl.b32 	%r161, %r185, 5;
	add.s32 	%r162, %r27, %r161;
	add.s32 	%r163, %r161, %r160;
	shl.b32 	%r164, %r163, 2;
	mov.u32 	%r165, shmem;
	add.s32 	%r166, %r165, %r164;
	ld.shared.f32 	%f185, [%r166];
	mul.f32 	%f186, %f207, %f185;
	mul.wide.s32 	%rd78, %r162, 4;
	add.s64 	%rd79, %rd4, %rd78;
	st.global.f32 	[%rd79], %f186;
	add.s32 	%r167, %r166, %r9;
	ld.shared.f32 	%f187, [%r167];
	mul.f32 	%f188, %f208, %f187;
	add.s64 	%rd80, %rd3, %rd78;
	st.global.f32 	[%rd80], %f188;
	ld.shared.f32 	%f189, [%r166+128];
	mul.f32 	%f190, %f207, %f189;
	st.global.f32 	[%rd79+128], %f190;
	ld.shared.f32 	%f191, [%r167+128];
	mul.f32 	%f192, %f208, %f191;
	st.global.f32 	[%rd80+128], %f192;
	add.s32 	%r185, %r185, 2;
$L__BB0_39:
	and.b32  	%r168, %r3, 1;
	setp.eq.b32 	%p52, %r168, 1;
	not.pred 	%p53, %p52;
	@%p53 bra 	$L__BB0_41;
	cvt.u32.u64 	%r169, %rd9;
	shl.b32 	%r170, %r185, 5;
	add.s32 	%r171, %r27, %r170;
	add.s32 	%r172, %r170, %r169;
	shl.b32 	%r173, %r172, 2;
	mov.u32 	%r174, shmem;
	add.s32 	%r175, %r174, %r173;
	ld.shared.f32 	%f193, [%r175];
	mul.f32 	%f194, %f207, %f193;
	mul.wide.s32 	%rd81, %r171, 4;
	add.s64 	%rd82, %rd4, %rd81;
	st.global.f32 	[%rd82], %f194;
	add.s32 	%r176, %r175, %r9;
	ld.shared.f32 	%f195, [%r176];
	mul.f32 	%f196, %f208, %f195;
	add.s64 	%rd83, %rd3, %rd81;
	st.global.f32 	[%rd83], %f196;
$L__BB0_41:
	add.s32 	%r178, %r178, %r4;
	div.u32 	%r177, %r178, %r45;
	setp.lt.u32 	%p54, %r177, %r43;
	@%p54 bra 	$L__BB0_10;
$L__BB0_42:
	ret;

}


// ===== COMPILED SASS (sm_100) =====

	.target	sm_100

	.elftype	@"ET_EXEC"


//--------------------- .note.nv.tkinfo           --------------------------
	.section	.note.nv.tkinfo,"",@"SHT_NOTE"
	.sectionflags	@"SHF_NOTE_NV_TKINFO"
	.tkinfo
        /*0018*/ 	.word	0x00000002
        /*0030*/ 	.string	""
        /*0030*/ 	.string	"ptxas"
        /*0030*/ 	.string	"Cuda compilation tools, release 13.0, V13.0.88"
        /*0030*/ 	.string	"Build cuda_13.0.r13.0/compiler.36424714_0"
        /*0030*/ 	.string	"-arch sm_100 -m 64 "



//--------------------- .note.nv.cuinfo           --------------------------
	.section	.note.nv.cuinfo,"",@"SHT_NOTE"
	.sectionflags	@"SHF_NOTE_NV_CUINFO"
        /*0018*/ 	.short	0x0002
        /*001a*/ 	.short	0x0064
        /*001c*/ 	.short	0x0082
	.zero		2


//--------------------- .nv.info                  --------------------------
	.section	.nv.info,"",@"SHT_CUDA_INFO"
	.align	4


	//----- nvinfo : EIATTR_REGCOUNT
	.align		4
        /*0000*/ 	.byte	0x04, 0x2f
        /*0002*/ 	.short	(.L_1 - .L_0)
	.align		4
.L_0:
        /*0004*/ 	.word	index@(_Z17relu_verificationPKfS0_S0_S0_PfS1_S1_S1_iiif)
        /*0008*/ 	.word	0x00000020


	//----- nvinfo : EIATTR_FRAME_SIZE
	.align		4
.L_1:
        /*000c*/ 	.byte	0x04, 0x11
        /*000e*/ 	.short	(.L_3 - .L_2)
	.align		4
.L_2:
        /*0010*/ 	.word	index@($__internal_1_$__cuda_sm3x_div_rn_noftz_f32_slowpath)
        /*0014*/ 	.word	0x00000000


	//----- nvinfo : EIATTR_FRAME_SIZE
	.align		4
.L_3:
        /*0018*/ 	.byte	0x04, 0x11
        /*001a*/ 	.short	(.L_5 - .L_4)
	.align		4
.L_4:
        /*001c*/ 	.word	index@($__internal_0_$__cuda_sm20_sqrt_rn_f32_slowpath)
        /*0020*/ 	.word	0x00000000


	//----- nvinfo : EIATTR_FRAME_SIZE
	.align		4
.L_5:
        /*0024*/ 	.byte	0x04, 0x11
        /*0026*/ 	.short	(.L_7 - .L_6)
	.align		4
.L_6:
        /*0028*/ 	.word	index@(_Z17relu_verificationPKfS0_S0_S0_PfS1_S1_S1_iiif)
        /*002c*/ 	.word	0x00000000


	//----- nvinfo : EIATTR_MIN_STACK_SIZE
	.align		4
.L_7:
        /*0030*/ 	.byte	0x04, 0x12
        /*0032*/ 	.short	(.L_9 - .L_8)
	.align		4
.L_8:
        /*0034*/ 	.word	index@(_Z17relu_verificationPKfS0_S0_S0_PfS1_S1_S1_iiif)
        /*0038*/ 	.word	0x00000000
.L_9:


//--------------------- .nv.compat                --------------------------
	.section	.nv.compat,"",@"SHT_CUDA_COMPAT_INFO"
	.align	4
        /*0000*/ 	.byte	0x02, 0x09, 0x00, 0x00, 0x02, 0x02, 0x01, 0x00, 0x02, 0x05, 0x05, 0x00, 0x03, 0x07, 0x01, 0x01
        /*0010*/ 	.byte	0x02, 0x03, 0x00, 0x00, 0x02, 0x06, 0x01, 0x00, 0x04, 0x0b, 0x08, 0x00, 0x01, 0x00, 0x00, 0x00
        /*0020*/ 	.byte	0x00, 0x00, 0x00, 0x00


//--------------------- .nv.info._Z17relu_verificationPKfS0_S0_S0_PfS1_S1_S1_iiif --------------------------
	.section	.nv.info._Z17relu_verificationPKfS0_S0_S0_PfS1_S1_S1_iiif,"",@"SHT_CUDA_INFO"
	.sectionflags	@""
	.align	4


	//----- nvinfo : EIATTR_CUDA_API_VERSION
	.align		4
        /*0000*/ 	.byte	0x04, 0x37
        /*0002*/ 	.short	(.L_11 - .L_10)
.L_10:
        /*0004*/ 	.word	0x00000082


	//----- nvinfo : EIATTR_KPARAM_INFO
	.align		4
.L_11:
        /*0008*/ 	.byte	0x04, 0x17
        /*000a*/ 	.short	(.L_13 - .L_12)
.L_12:
        /*000c*/ 	.word	0x00000000
        /*0010*/ 	.short	0x000b
        /*0012*/ 	.short	0x004c
        /*0014*/ 	.byte	0x00, 0xf0, 0x11, 0x00


	//----- nvinfo : EIATTR_KPARAM_INFO
	.align		4
.L_13:
        /*0018*/ 	.byte	0x04, 0x17
        /*001a*/ 	.short	(.L_15 - .L_14)
.L_14:
        /*001c*/ 	.word	0x00000000
        /*0020*/ 	.short	0x000a
        /*0022*/ 	.short	0x0048
        /*0024*/ 	.byte	0x00, 0xf0, 0x11, 0x00


	//----- nvinfo : EIATTR_KPARAM_INFO
	.align		4
.L_15:
        /*0028*/ 	.byte	0x04, 0x17
        /*002a*/ 	.short	(.L_17 - .L_16)
.L_16:
        /*002c*/ 	.word	0x00000000
        /*0030*/ 	.short	0x0009
        /*0032*/ 	.short	0x0044
        /*0034*/ 	.byte	0x00, 0xf0, 0x11, 0x00


	//----- nvinfo : EIATTR_KPARAM_INFO
	.align		4
.L_17:
        /*0038*/ 	.byte	0x04, 0x17
        /*003a*/ 	.short	(.L_19 - .L_18)
.L_18:
        /*003c*/ 	.word	0x00000000
        /*0040*/ 	.short	0x0008
        /*0042*/ 	.short	0x0040
        /*0044*/ 	.byte	0x00, 0xf0, 0x11, 0x00


	//----- nvinfo : EIATTR_KPARAM_INFO
	.align		4
.L_19:
        /*0048*/ 	.byte	0x04, 0x17
        /*004a*/ 	.short	(.L_21 - .L_20)
.L_20:
        /*004c*/ 	.word	0x00000000
        /*0050*/ 	.short	0x0007
        /*0052*/ 	.short	0x0038
        /*0054*/ 	.byte	0x00, 0xf5, 0x21, 0x00


	//----- nvinfo : EIATTR_KPARAM_INFO
	.align		4
.L_21:
        /*0058*/ 	.byte	0x04, 0x17
        /*005a*/ 	.short	(.L_23 - .L_22)
.L_22:
        /*005c*/ 	.word	0x00000000
        /*0060*/ 	.short	0x0006
        /*0062*/ 	.short	0x0030
        /*0064*/ 	.byte	0x00, 0xf5, 0x21, 0x00


	//----- nvinfo : EIATTR_KPARAM_INFO
	.align		4
.L_23:
        /*0068*/ 	.byte	0x04, 0x17
        /*006a*/ 	.short	(.L_25 - .L_24)
.L_24:
        /*006c*/ 	.word	0x00000000
        /*0070*/ 	.short	0x0005
        /*0072*/ 	.short	0x0028
        /*0074*/ 	.byte	0x00, 0xf5, 0x21, 0x00


	//----- nvinfo : EIATTR_KPARAM_INFO
	.align		4
.L_25:
        /*0078*/ 	.byte	0x04, 0x17
        /*007a*/ 	.short	(.L_27 - .L_26)
.L_26:
        /*007c*/ 	.word	0x00000000
        /*0080*/ 	.short	0x0004
        /*0082*/ 	.short	0x0020
        /*0084*/ 	.byte	0x00, 0xf5, 0x21, 0x00


	//----- nvinfo : EIATTR_KPARAM_INFO
	.align		4
.L_27:
        /*0088*/ 	.byte	0x04, 0x17
        /*008a*/ 	.short	(.L_29 - .L_28)
.L_28:
        /*008c*/ 	.word	0x00000000
        /*0090*/ 	.short	0x0003
        /*0092*/ 	.short	0x0018
        /*0094*/ 	.byte	0x00, 0xf5, 0x21, 0x00


	//----- nvinfo : EIATTR_KPARAM_INFO
	.align		4
.L_29:
        /*0098*/ 	.byte	0x04, 0x17
        /*009a*/ 	.short	(.L_31 - .L_30)
.L_30:
        /*009c*/ 	.word	0x00000000
        /*00a0*/ 	.short	0x0002
        /*00a2*/ 	.short	0x0010
        /*00a4*/ 	.byte	0x00, 0xf5, 0x21, 0x00


	//----- nvinfo : EIATTR_KPARAM_INFO
	.align		4
.L_31:
        /*00a8*/ 	.byte	0x04, 0x17
        /*00aa*/ 	.short	(.L_33 - .L_32)
.L_32:
        /*00ac*/ 	.word	0x00000000
        /*00b0*/ 	.short	0x0001
        /*00b2*/ 	.short	0x0008
        /*00b4*/ 	.byte	0x00, 0xf5, 0x21, 0x00


	//----- nvinfo : EIATTR_KPARAM_INFO
	.align		4
.L_33:
        /*00b8*/ 	.byte	0x04, 0x17
        /*00ba*/ 	.short	(.L_35 - .L_34)
.L_34:
        /*00bc*/ 	.word	0x00000000
        /*00c0*/ 	.short	0x0000
        /*00c2*/ 	.short	0x0000
        /*00c4*/ 	.byte	0x00, 0xf5, 0x21, 0x00


	//----- nvinfo : EIATTR_SPARSE_MMA_MASK
	.align		4
.L_35:
        /*00c8*/ 	.byte	0x03, 0x50
        /*00ca*/ 	.short	0x0000


	//----- nvinfo : EIATTR_MAXREG_COUNT
	.align		4
        /*00cc*/ 	.byte	0x03, 0x1b
        /*00ce*/ 	.short	0x00ff


	//----- nvinfo : EIATTR_MERCURY_ISA_VERSION
	.align		4
        /*00d0*/ 	.byte	0x03, 0x5f
        /*00d2*/ 	.short	0x0101


	//----- nvinfo : EIATTR_COOP_GROUP_MASK_REGIDS
	.align		4
        /*00d4*/ 	.byte	0x04, 0x29
        /*00d6*/ 	.short	(.L_37 - .L_36)


	//   ....[0]....
.L_36:
        /*00d8*/ 	.word	0xffffffff


	//   ....[1]....
        /*00dc*/ 	.word	0xffffffff


	//   ....[2]....
        /*00e0*/ 	.word	0xffffffff


	//   ....[3]....
        /*00e4*/ 	.word	0xffffffff


	//   ....[4]....
        /*00e8*/ 	.word	0xffffffff


	//   ....[5]....
        /*00ec*/ 	.word	0xffffffff


	//   ....[6]....
        /*00f0*/ 	.word	0xffffffff


	//   ....[7]....
        /*00f4*/ 	.word	0xffffffff


	//   ....[8]....
        /*00f8*/ 	.word	0xffffffff


	//   ....[9]....
        /*00fc*/ 	.word	0xffffffff


	//   ....[10]....
        /*0100*/ 	.word	0xffffffff


	//   ....[11]....
        /*0104*/ 	.word	0xffffffff


	//   ....[12]....
        /*0108*/ 	.word	0xffffffff


	//   ....[13]....
        /*010c*/ 	.word	0xffffffff


	//   ....[14]....
        /*0110*/ 	.word	0xffffffff


	//   ....[15]....
        /*0114*/ 	.word	0xffffffff


	//   ....[16]....
        /*0118*/ 	.word	0xffffffff


	//   ....[17]....
        /*011c*/ 	.word	0xffffffff


	//   ....[18]....
        /*0120*/ 	.word	0xffffffff


	//   ....[19]....
        /*0124*/ 	.word	0xffffffff


	//   ....[20]....
        /*0128*/ 	.word	0xffffffff


	//   ....[21]....
        /*012c*/ 	.word	0xffffffff


	//   ....[22]....
        /*0130*/ 	.word	0xffffffff


	//   ....[23]....
        /*0134*/ 	.word	0xffffffff


	//   ....[24]....
        /*0138*/ 	.word	0xffffffff


	//   ....[25]....
        /*013c*/ 	.word	0xffffffff


	//   ....[26]....
        /*0140*/ 	.word	0xffffffff


	//   ....[27]....
        /*0144*/ 	.word	0xffffffff


	//   ....[28]....
        /*0148*/ 	.word	0xffffffff


	//   ....[29]....
        /*014c*/ 	.word	0xffffffff


	//----- nvinfo : EIATTR_COOP_GROUP_INSTR_OFFSETS
	.align		4
.L_37:
        /*0150*/ 	.byte	0x04, 0x28
        /*0152*/ 	.short	(.L_39 - .L_38)


	//   ....[0]....
.L_38:
        /*0154*/ 	.word	0x00001750


	//   ....[1]....
        /*0158*/ 	.word	0x00001760


	//   ....[2]....
        /*015c*/ 	.word	0x00001770


	//   ....[3]....
        /*0160*/ 	.word	0x000017a0


	//   ....[4]....
        /*0164*/ 	.word	0x000017c0


	//   ....[5]....
        /*0168*/ 	.word	0x000017d0


	//   ....[6]....
        /*016c*/ 	.word	0x00001800


	//   ....[7]....
        /*0170*/ 	.word	0x00001820


	//   ....[8]....
        /*0174*/ 	.word	0x00001830


	//   ....[9]....
        /*0178*/ 	.word	0x00001860


	//   ....[10]....
        /*017c*/ 	.word	0x00001880


	//   ....[11]....
        /*0180*/ 	.word	0x00001890


	//   ....[12]....
        /*0184*/ 	.word	0x000018d0


	//   ....[13]....
        /*0188*/ 	.word	0x000018f0


	//   ....[14]....
        /*018c*/ 	.word	0x00001910


	//   ....[15]....
        /*0190*/ 	.word	0x00001a70


	//   ....[16]....
        /*0194*/ 	.word	0x00001a80


	//   ....[17]....
        /*0198*/ 	.word	0x00001a90


	//   ....[18]....
        /*019c*/ 	.word	0x00001ac0


	//   ....[19]....
        /*01a0*/ 	.word	0x00001ae0


	//   ....[20]....
        /*01a4*/ 	.word	0x00001af0


	//   ....[21]....
        /*01a8*/ 	.word	0x00001b20


	//   ....[22]....
        /*01ac*/ 	.word	0x00001b40


	//   ....[23]....
        /*01b0*/ 	.word	0x00001b50


	//   ....[24]....
        /*01b4*/ 	.word	0x00001b80


	//   ....[25]....
        /*01b8*/ 	.word	0x00001ba0


	//   ....[26]....
        /*01bc*/ 	.word	0x00001bb0


	//   ....[27]....
        /*01c0*/ 	.word	0x00001be0


	//   ....[28]....
        /*01c4*/ 	.word	0x00001c00


	//   ....[29]....
        /*01c8*/ 	.word	0x00001c10


	//----- nvinfo : EIATTR_VRC_CTA_INIT_COUNT
	.align		4
.L_39:
        /*01cc*/ 	.byte	0x02, 0x4a
	.zero		1
	.zero		1


	//----- nvinfo : EIATTR_EXIT_INSTR_OFFSETS
	.align		4
        /*01d0*/ 	.byte	0x04, 0x1c
        /*01d2*/ 	.short	(.L_41 - .L_40)


	//   ....[0]....
.L_40:
        /*01d4*/ 	.word	0x00000170


	//   ....[1]....
        /*01d8*/ 	.word	0x000008e0


	//   ....[2]....
        /*01dc*/ 	.word	0x00002cd0


	//----- nvinfo : EIATTR_CRS_STACK_SIZE
	.align		4
.L_41:
        /*01e0*/ 	.byte	0x04, 0x1e
        /*01e2*/ 	.short	(.L_43 - .L_42)
.L_42:
        /*01e4*/ 	.word	0x00000000


	//----- nvinfo : EIATTR_CBANK_PARAM_SIZE
	.align		4
.L_43:
        /*01e8*/ 	.byte	0x03, 0x19
        /*01ea*/ 	.short	0x0050


	//----- nvinfo : EIATTR_PARAM_CBANK
	.align		4
        /*01ec*/ 	.byte	0x04, 0x0a
        /*01ee*/ 	.short	(.L_45 - .L_44)
	.align		4
.L_44:
        /*01f0*/ 	.word	index@(.nv.constant0._Z17relu_verificationPKfS0_S0_S0_PfS1_S1_S1_iiif)
        /*01f4*/ 	.short	0x0380
        /*01f6*/ 	.short	0x0050


	//----- nvinfo : EIATTR_SW_WAR
	.align		4
.L_45:
        /*01f8*/ 	.byte	0x04, 0x36
        /*01fa*/ 	.short	(.L_47 - .L_46)
.L_46:
        /*01fc*/ 	.word	0x00000008
.L_47:


//--------------------- .nv.callgraph             --------------------------
	.section	.nv.callgraph,"",@"SHT_CUDA_CALLGRAPH"
	.align	4
	.sectionentsize	8
	.align		4
        /*0000*/ 	.word	0x00000000
	.align		4
        /*0004*/ 	.word	0xffffffff
	.align		4
        /*0008*/ 	.word	0x00000000
	.align		4
        /*000c*/ 	.word	0xfffffffe
	.align		4
        /*0010*/ 	.word	0x00000000
	.align		4
        /*0014*/ 	.word	0xfffffffd
	.align		4
        /*0018*/ 	.word	0x00000000
	.align		4
        /*001c*/ 	.word	0xfffffffc


//--------------------- .text._Z17relu_verificationPKfS0_S0_S0_PfS1_S1_S1_iiif --------------------------
	.section	.text._Z17relu_verificationPKfS0_S0_S0_PfS1_S1_S1_iiif,"ax",@progbits
	.align	128
        .global         _Z17relu_verificationPKfS0_S0_S0_PfS1_S1_S1_iiif
        .type           _Z17relu_verificationPKfS0_S0_S0_PfS1_S1_S1_iiif,@function
        .size           _Z17relu_verificationPKfS0_S0_S0_PfS1_S1_S1_iiif,(.L_x_46 - _Z17relu_verificationPKfS0_S0_S0_PfS1_S1_S1_iiif)
        .other          _Z17relu_verificationPKfS0_S0_S0_PfS1_S1_S1_iiif,@"STO_CUDA_ENTRY STV_DEFAULT"
_Z17relu_verificationPKfS0_S0_S0_PfS1_S1_S1_iiif:
.text._Z17relu_verificationPKfS0_S0_S0_PfS1_S1_S1_iiif:
[----:B------:R-:W-:Y:S08]  /*0000*/  LDC R1, c[0x0][0x37c] ;  /* 0x0000df00ff017b82 */ /* 0x000ff00000000800 */
[----:B------:R-:W0:Y:S01]  /*0010*/  LDC R4, c[0x0][0x3c8] ;  /* 0x0000f200ff047b82 */ /* 0x000e220000000800 */
[----:B------:R-:W1:Y:S07]  /*0020*/  LDCU UR4, c[0x0][0x3c0] ;  /* 0x00007800ff0477ac */ /* 0x000e6e0008000800 */
[----:B------:R-:W2:Y:S01]  /*0030*/  S2UR UR5, SR_CTAID.X ;  /* 0x00000000000579c3 */ /* 0x000ea20000002500 */
[----:B0-----:R-:W0:Y:S01]  /*0040*/  I2F.U32.RP R0, R4 ;  /* 0x0000000400007306 */ /* 0x001e220000209000 */
[----:B------:R-:W-:-:S07]  /*0050*/  ISETP.NE.U32.AND P2, PT, R4, RZ, PT ;  /* 0x000000ff0400720c */ /* 0x000fce0003f45070 */
[----:B0-----:R-:W0:Y:S02]  /*0060*/  MUFU.RCP R0, R0 ;  /* 0x0000000000007308 */ /* 0x001e240000001000 */
[----:B0-----:R-:W-:-:S06]  /*0070*/  IADD3 R2, PT, PT, R0, 0xffffffe, RZ ;  /* 0x0ffffffe00027810 */ /* 0x001fcc0007ffe0ff */
[----:B------:R0:W3:Y:S02]  /*0080*/  F2I.FTZ.U32.TRUNC.NTZ R3, R2 ;  /* 0x0000000200037305 */ /* 0x0000e4000021f000 */
[----:B0-----:R-:W-:Y:S02]  /*0090*/  HFMA2 R2, -RZ, RZ, 0, 0 ;  /* 0x00000000ff027431 */ /* 0x001fe400000001ff */
[----:B---3--:R-:W-:-:S04]  /*00a0*/  IMAD.MOV R5, RZ, RZ, -R3 ;  /* 0x000000ffff057224 */ /* 0x008fc800078e0a03 */
[----:B------:R-:W-:-:S04]  /*00b0*/  IMAD R5, R5, R4, RZ ;  /* 0x0000000405057224 */ /* 0x000fc800078e02ff */
[----:B------:R-:W-:-:S06]  /*00c0*/  IMAD.HI.U32 R3, R3, R5, R2 ;  /* 0x0000000503037227 */ /* 0x000fcc00078e0002 */
[----:B--2---:R-:W-:-:S04]  /*00d0*/  IMAD.HI.U32 R0, R3, UR5, RZ ;  /* 0x0000000503007c27 */ /* 0x004fc8000f8e00ff */
[----:B------:R-:W-:-:S04]  /*00e0*/  IMAD.MOV R3, RZ, RZ, -R0 ;  /* 0x000000ffff037224 */ /* 0x000fc800078e0a00 */
[----:B------:R-:W-:-:S05]  /*00f0*/  IMAD R3, R4, R3, UR5 ;  /* 0x0000000504037e24 */ /* 0x000fca000f8e0203 */
[----:B------:R-:W-:-:S13]  /*0100*/  ISETP.GE.U32.AND P0, PT, R3, R4, PT ;  /* 0x000000040300720c */ /* 0x000fda0003f06070 */
[----:B------:R-:W-:Y:S01]  /*0110*/  @P0 IADD3 R3, PT, PT, R3, -R4, RZ ;  /* 0x8000000403030210 */ /* 0x000fe20007ffe0ff */
[----:B------:R-:W-:-:S03]  /*0120*/  @P0 VIADD R0, R0, 0x1 ;  /* 0x0000000100000836 */ /* 0x000fc60000000000 */
[----:B------:R-:W-:-:S13]  /*0130*/  ISETP.GE.U32.AND P1, PT, R3, R4, PT ;  /* 0x000000040300720c */ /* 0x000fda0003f26070 */
[----:B------:R-:W-:Y:S02]  /*0140*/  @P1 IADD3 R0, PT, PT, R0, 0x1, RZ ;  /* 0x0000000100001810 */ /* 0x000fe40007ffe0ff */
[----:B------:R-:W-:-:S04]  /*0150*/  @!P2 LOP3.LUT R0, RZ, R4, RZ, 0x33, !PT ;  /* 0x00000004ff00a212 */ /* 0x000fc800078e33ff */
[----:B-1----:R-:W-:-:S13]  /*0160*/  ISETP.GE.U32.AND P0, PT, R0, UR4, PT ;  /* 0x0000000400007c0c */ /* 0x002fda000bf06070 */
[----:B------:R-:W-:Y:S05]  /*0170*/  @P0 EXIT ;  /* 0x000000000000094d */ /* 0x000fea0003800000 */
[----:B------:R-:W0:Y:S01]  /*0180*/  LDCU UR7, c[0x0][0x3c4] ;  /* 0x00007880ff0777ac */ /* 0x000e220008000800 */
[----:B------:R-:W1:Y:S01]  /*0190*/  S2R R4, SR_TID.X ;  /* 0x0000000000047919 */ /* 0x000e620000002100 */
[----:B------:R-:W2:Y:S01]  /*01a0*/  LDCU UR12, c[0x0][0x370] ;  /* 0x00006e00ff0c77ac */ /* 0x000ea20008000800 */
[----:B------:R-:W3:Y:S01]  /*01b0*/  LDCU.64 UR10, c[0x0][0x358] ;  /* 0x00006b00ff0a77ac */ /* 0x000ee20008000a00 */
[----:B0-----:R-:W-:Y:S02]  /*01c0*/  UISETP.GT.AND UP0, UPT, UR7, 0x1f, UPT ;  /* 0x0000001f0700788c */ /* 0x001fe4000bf04270 */
[----:B------:R-:W-:Y:S01]  /*01d0*/  I2FP.F32.S32 R5, UR7 ;  /* 0x0000000700057c45 */ /* 0x000fe20008201400 */
[----:B------:R-:W-:-:S04]  /*01e0*/  USHF.R.S32.HI UR4, URZ, 0x1f, UR7 ;  /* 0x0000001fff047899 */ /* 0x000fc80008011407 */
[----:B------:R-:W-:-:S04]  /*01f0*/  ULEA.HI UR4, UR4, UR7, URZ, 0x5 ;  /* 0x0000000704047291 */ /* 0x000fc8000f8f28ff */
[----:B------:R-:W-:Y:S01]  /*0200*/  USHF.R.S32.HI UR6, URZ, 0x5, UR4 ;  /* 0x00000005ff067899 */ /* 0x000fe20008011404 */
[----:B--23--:R-:W-:Y:S11]  /*0210*/  BRA.U UP0, `(.L_x_0) ;  /* 0x0000000500b47547 */ /* 0x00cff6000b800000 */
[----:B------:R-:W-:-:S05]  /*0220*/  LOP3.LUT R5, RZ, 0x80000000, R5, 0xb8, !PT ;  /* 0x80000000ff057812 */ /* 0x000fca00078eb805 */
[----:B------:R-:W-:-:S04]  /*0230*/  FADD R2, RZ, -R5 ;  /* 0x80000005ff027221 */ /* 0x000fc80000000000 */
[----:B------:R-:W-:Y:S01]  /*0240*/  VIADD R5, R2, 0xf3000000 ;  /* 0xf300000002057836 */ /* 0x000fe20000000000 */
[----:B------:R0:W2:Y:S04]  /*0250*/  MUFU.RSQ R3, R2 ;  /* 0x0000000200037308 */ /* 0x0000a80000001400 */
[----:B------:R-:W-:-:S13]  /*0260*/  ISETP.GT.U32.AND P0, PT, R5, 0x727fffff, PT ;  /* 0x727fffff0500780c */ /* 0x000fda0003f04070 */
[----:B0-2---:R-:W-:Y:S05]  /*0270*/  @!P0 BRA `(.L_x_1) ;  /* 0x0000000000188947 */ /* 0x005fea0003800000 */
[----:B------:R-:W-:Y:S01]  /*0280*/  BSSY.RECONVERGENT B0, `(.L_x_2) ;  /* 0x0000003000007945 */ /* 0x000fe20003800200 */
[----:B------:R-:W-:-:S07]  /*0290*/  MOV R17, 0x2b0 ;  /* 0x000002b000117802 */ /* 0x000fce0000000f00 */
[----:B-1----:R-:W-:Y:S05]  /*02a0*/  CALL.REL.NOINC `($__internal_0_$__cuda_sm20_sqrt_rn_f32_slowpath) ;  /* 0x00000028008c7944 */ /* 0x002fea0003c00000 */
[----:B------:R-:W-:Y:S05]  /*02b0*/  BSYNC.RECONVERGENT B0 ;  /* 0x0000000000007941 */ /* 0x000fea0003800200 */
.L_x_2:
[----:B------:R-:W-:Y:S01]  /*02c0*/  MOV R15, R11 ;  /* 0x0000000b000f7202 */ /* 0x000fe20000000f00 */
[----:B------:R-:W-:Y:S06]  /*02d0*/  BRA `(.L_x_3) ;  /* 0x0000000000107947 */ /* 0x000fec0003800000 */
.L_x_1:
[----:B------:R-:W-:Y:S01]  /*02e0*/  FMUL.FTZ R15, R2, R3 ;  /* 0x00000003020f7220 */ /* 0x000fe20000410000 */
[----:B------:R-:W-:-:S03]  /*02f0*/  FMUL.FTZ R3, R3, 0.5 ;  /* 0x3f00000003037820 */ /* 0x000fc60000410000 */
[----:B------:R-:W-:-:S04]  /*0300*/  FFMA R2, -R15, R15, R2 ;  /* 0x0000000f0f027223 */ /* 0x000fc80000000102 */
[----:B------:R-:W-:-:S07]  /*0310*/  FFMA R15, R2, R3, R15 ;  /* 0x00000003020f7223 */ /* 0x000fce000000000f */
.L_x_3:
[----:B------:R-:W0:Y:S01]  /*0320*/  LDC R17, c[0x0][0x3c8] ;  /* 0x0000f200ff117b82 */ /* 0x000e220000000800 */
[----:B------:R-:W2:Y:S01]  /*0330*/  LDCU UR4, c[0x0][0x3cc] ;  /* 0x00007980ff0477ac */ /* 0x000ea20008000800 */
[----:B------:R-:W3:Y:S06]  /*0340*/  LDCU UR6, c[0x0][0x3c0] ;  /* 0x00007800ff0677ac */ /* 0x000eec0008000800 */
[----:B------:R-:W4:Y:S08]  /*0350*/  LDC.64 R8, c[0x0][0x380] ;  /* 0x0000e000ff087b82 */ /* 0x000f300000000a00 */
[----:B------:R-:W0:Y:S01]  /*0360*/  LDC.64 R6, c[0x0][0x388] ;  /* 0x0000e200ff067b82 */ /* 0x000e220000000a00 */
[----:B--2---:R-:W-:-:S07]  /*0370*/  FMUL R15, R15, UR4 ;  /* 0x000000040f0f7c20 */ /* 0x004fce0008400000 */
.L_x_8:
[----:B0-----:R-:W0:Y:S01]  /*0380*/  I2F.U32.RP R5, R17 ;  /* 0x0000001100057306 */ /* 0x001e220000209000 */
[----:B------:R-:W-:-:S07]  /*0390*/  ISETP.NE.U32.AND P1, PT, R17, RZ, PT ;  /* 0x000000ff1100720c */ /* 0x000fce0003f25070 */
[----:B0-----:R-:W0:Y:S02]  /*03a0*/  MUFU.RCP R5, R5 ;  /* 0x0000000500057308 */ /* 0x001e240000001000 */
[----:B0-----:R-:W-:-:S06]  /*03b0*/  VIADD R3, R5, 0xffffffe ;  /* 0x0ffffffe05037836 */ /* 0x001fcc0000000000 */
[----:B------:R-:W0:Y:S02]  /*03c0*/  F2I.FTZ.U32.TRUNC.NTZ R3, R3 ;  /* 0x0000000300037305 */ /* 0x000e24000021f000 */
[----:B0-----:R-:W-:-:S05]  /*03d0*/  IADD3 R2, PT, PT, RZ, -R3, RZ ;  /* 0x80000003ff027210 */ /* 0x001fca0007ffe0ff */
[----:B------:R-:W-:Y:S02]  /*03e0*/  IMAD R11, R2, R17, RZ ;  /* 0x00000011020b7224 */ /* 0x000fe400078e02ff */
[----:B------:R-:W-:-:S04]  /*03f0*/  IMAD.MOV.U32 R2, RZ, RZ, RZ ;  /* 0x000000ffff027224 */ /* 0x000fc800078e00ff */
[----:B------:R-:W-:-:S06]  /*0400*/  IMAD.HI.U32 R2, R3, R11, R2 ;  /* 0x0000000b03027227 */ /* 0x000fcc00078e0002 */
[----:B------:R-:W-:-:S05]  /*0410*/  IMAD.HI.U32 R2, R2, UR5, RZ ;  /* 0x0000000502027c27 */ /* 0x000fca000f8e00ff */
[----:B------:R-:W-:-:S05]  /*0420*/  IADD3 R2, PT, PT, -R2, RZ, RZ ;  /* 0x000000ff02027210 */ /* 0x000fca0007ffe1ff */
[----:B------:R-:W-:-:S05]  /*0430*/  IMAD R2, R17, R2, UR5 ;  /* 0x0000000511027e24 */ /* 0x000fca000f8e0202 */
[----:B------:R-:W-:-:S13]  /*0440*/  ISETP.GE.U32.AND P0, PT, R2, R17, PT ;  /* 0x000000110200720c */ /* 0x000fda0003f06070 */
[----:B------:R-:W-:-:S05]  /*0450*/  @P0 IMAD.IADD R2, R2, 0x1, -R17 ;  /* 0x0000000102020824 */ /* 0x000fca00078e0a11 */
[----:B------:R-:W-:-:S13]  /*0460*/  ISETP.GE.U32.AND P0, PT, R2, R17, PT ;  /* 0x000000110200720c */ /* 0x000fda0003f06070 */
[-C--:B------:R-:W-:Y:S02]  /*0470*/  @P0 IADD3 R2, PT, PT, R2, -R17.reuse, RZ ;  /* 0x8000001102020210 */ /* 0x080fe40007ffe0ff */
[----:B------:R-:W-:-:S05]  /*0480*/  @!P1 LOP3.LUT R2, RZ, R17, RZ, 0x33, !PT ;  /* 0x00000011ff029212 */ /* 0x000fca00078e33ff */
[----:B------:R-:W-:-:S04]  /*0490*/  IMAD R5, R0, R17, R2 ;  /* 0x0000001100057224 */ /* 0x000fc800078e0202 */
[----:B----4-:R-:W-:-:S05]  /*04a0*/  IMAD.WIDE R10, R5, 0x4, R8 ;  /* 0x00000004050a7825 */ /* 0x010fca00078e0208 */
[----:B------:R-:W2:Y:S01]  /*04b0*/  LDG.E R20, desc[UR10][R10.64] ;  /* 0x0000000a0a147981 */ /* 0x000ea2000c1e1900 */
[----:B------:R-:W-:-:S05]  /*04c0*/  IMAD.WIDE R12, R5, 0x4, R6 ;  /* 0x00000004050c7825 */ /* 0x000fca00078e0206 */
[----:B------:R0:W5:Y:S01]  /*04d0*/  LDG.E R0, desc[UR10][R12.64] ;  /* 0x0000000a0c007981 */ /* 0x000162000c1e1900 */
[----:B------:R-:W-:Y:S01]  /*04e0*/  BSSY.RECONVERGENT B0, `(.L_x_4) ;  /* 0x000001f000007945 */ /* 0x000fe20003800200 */
[----:B------:R-:W-:Y:S02]  /*04f0*/  HFMA2 R23, -RZ, RZ, 0, 0 ;  /* 0x00000000ff177431 */ /* 0x000fe400000001ff */
[----:B------:R-:W-:Y:S02]  /*0500*/  IMAD.MOV.U32 R3, RZ, RZ, 0x3f800000 ;  /* 0x3f800000ff037424 */ /* 0x000fe400078e00ff */
[----:B------:R-:W-:Y:S02]  /*0510*/  IMAD.MOV.U32 R21, RZ, RZ, 0x3f800000 ;  /* 0x3f800000ff157424 */ /* 0x000fe400078e00ff */
[----:B--2---:R-:W-:-:S05]  /*0520*/  FADD R19, -R15, R20 ;  /* 0x000000140f137221 */ /* 0x004fca0000000100 */
[----:B------:R-:W-:-:S13]  /*0530*/  FSETP.GE.AND P0, PT, R19, RZ, PT ;  /* 0x000000ff1300720b */ /* 0x000fda0003f06000 */
[----:B0-----:R-:W-:Y:S05]  /*0540*/  @P0 BRA `(.L_x_5) ;  /* 0x0000000000600947 */ /* 0x001fea0003800000 */
[-C--:B-----5:R-:W-:Y:S01]  /*0550*/  FSETP.GT.AND P0, PT, R0, -R15.reuse, PT ;  /* 0x8000000f0000720b */ /* 0x0a0fe20003f04000 */
[----:B------:R-:W-:Y:S01]  /*0560*/  IMAD.MOV.U32 R21, RZ, RZ, RZ ;  /* 0x000000ffff157224 */ /* 0x000fe200078e00ff */
[----:B------:R-:W-:Y:S02]  /*0570*/  MOV R3, RZ ;  /* 0x000000ff00037202 */ /* 0x000fe40000000f00 */
[----:B------:R-:W-:-:S13]  /*0580*/  FSETP.GEU.OR P0, PT, R20, R15, !P0 ;  /* 0x0000000f1400720b */ /* 0x000fda000470e400 */
[----:B------:R-:W-:Y:S05]  /*0590*/  @P0 BRA `(.L_x_5) ;  /* 0x00000000004c0947 */ /* 0x000fea0003800000 */
[----:B------:R-:W-:Y:S01]  /*05a0*/  FADD R2, R15, R0 ;  /* 0x000000000f027221 */ /* 0x000fe20000000000 */
[----:B------:R-:W-:Y:S03]  /*05b0*/  BSSY.RECONVERGENT B1, `(.L_x_6) ;  /* 0x000000f000017945 */ /* 0x000fe60003800200 */
[----:B------:R-:W-:-:S04]  /*05c0*/  FADD R3, -R19, R2 ;  /* 0x0000000213037221 */ /* 0x000fc80000000100 */
[----:B------:R-:W-:-:S04]  /*05d0*/  FADD R13, R3, 9.9999999600419720025e-13 ;  /* 0x2b8cbccc030d7421 */ /* 0x000fc80000000000 */
[----:B------:R-:W0:Y:S08]  /*05e0*/  MUFU.RCP R3, R13 ;  /* 0x0000000d00037308 */ /* 0x000e300000001000 */
[----:B------:R-:W2:Y:S01]  /*05f0*/  FCHK P0, R2, R13 ;  /* 0x0000000d02007302 */ /* 0x000ea20000000000 */
[----:B0-----:R-:W-:-:S04]  /*0600*/  FFMA R10, -R13, R3, 1 ;  /* 0x3f8000000d0a7423 */ /* 0x001fc80000000103 */
[----:B------:R-:W-:-:S04]  /*0610*/  FFMA R3, R3, R10, R3 ;  /* 0x0000000a03037223 */ /* 0x000fc80000000003 */
[----:B------:R-:W-:-:S04]  /*0620*/  FFMA R10, R2, R3, RZ ;  /* 0x00000003020a7223 */ /* 0x000fc800000000ff */
[----:B------:R-:W-:-:S04]  /*0630*/  FFMA R11, -R13, R10, R2 ;  /* 0x0000000a0d0b7223 */ /* 0x000fc80000000102 */
[----:B------:R-:W-:Y:S01]  /*0640*/  FFMA R21, R3, R11, R10 ;  /* 0x0000000b03157223 */ /* 0x000fe2000000000a */
[----:B--2---:R-:W-:Y:S06]  /*0650*/  @!P0 BRA `(.L_x_7) ;  /* 0x0000000000108947 */ /* 0x004fec0003800000 */
[----:B------:R-:W-:Y:S02]  /*0660*/  MOV R3, R13 ;  /* 0x0000000d00037202 */ /* 0x000fe40000000f00 */
[----:B------:R-:W-:-:S07]  /*0670*/  MOV R10, 0x690 ;  /* 0x00000690000a7802 */ /* 0x000fce0000000f00 */
[----:B-1-3--:R-:W-:Y:S05]  /*0680*/  CALL.REL.NOINC `($__internal_1_$__cuda_sm3x_div_rn_noftz_f32_slowpath) ;  /* 0x0000002400f07944 */ /* 0x00afea0003c00000 */
[----:B------:R-:W-:-:S07]  /*0690*/  IMAD.MOV.U32 R21, RZ, RZ, R3 ;  /* 0x000000ffff157224 */ /* 0x000fce00078e0003 */
.L_x_7:
[----:B---3--:R-:W-:Y:S05]  /*06a0*/  BSYNC.RECONVERGENT B1 ;  /* 0x0000000000017941 */ /* 0x008fea0003800200 */
.L_x_6:
[-C--:B------:R-:W-:Y:S02]  /*06b0*/  FSET.BF.GT.AND R3, R2, -R19.reuse, PT ;  /* 0x800000130203720a */ /* 0x080fe40003804000 */
[----:B------:R-:W-:-:S07]  /*06c0*/  MOV R23, R19 ;  /* 0x0000001300177202 */ /* 0x000fce0000000f00 */
.L_x_5:
[----:B---3--:R-:W-:Y:S05]  /*06d0*/  BSYNC.RECONVERGENT B0 ;  /* 0x0000000000007941 */ /* 0x008fea0003800200 */
.L_x_4:
[----:B------:R-:W0:Y:S01]  /*06e0*/  I2F.U32.RP R2, R17 ;  /* 0x0000001100027306 */ /* 0x000e220000209000 */
[----:B------:R-:W-:Y:S01]  /*06f0*/  UIADD3 UR5, UPT, UPT, UR12, UR5, URZ ;  /* 0x000000050c057290 */ /* 0x000fe2000fffe0ff */
[----:B-1----:R-:W-:Y:S02]  /*0700*/  ISETP.NE.AND P2, PT, R4, RZ, PT ;  /* 0x000000ff0400720c */ /* 0x002fe40003f45270 */
[----:B------:R-:W-:-:S04]  /*0710*/  ISETP.NE.U32.AND P3, PT, R17, RZ, PT ;  /* 0x000000ff1100720c */ /* 0x000fc80003f65070 */
[----:B0-----:R-:W0:Y:S07]  /*0720*/  MUFU.RCP R2, R2 ;  /* 0x0000000200027308 */ /* 0x001e2e0000001000 */
[----:B-----5:R-:W-:Y:S01]  /*0730*/  @!P2 FFMA R21, R0, R21, RZ ;  /* 0x000000150015a223 */ /* 0x020fe200000000ff */
[----:B0-----:R-:W-:Y:S02]  /*0740*/  VIADD R10, R2, 0xffffffe ;  /* 0x0ffffffe020a7836 */ /* 0x001fe40000000000 */
[----:B------:R-:W-:-:S02]  /*0750*/  @!P2 FADD R2, R20, -R23 ;  /* 0x800000171402a221 */ /* 0x000fc40000000000 */
[----:B------:R0:W1:Y:S02]  /*0760*/  F2I.FTZ.U32.TRUNC.NTZ R11, R10 ;  /* 0x0000000a000b7305 */ /* 0x000064000021f000 */
[----:B------:R-:W-:Y:S01]  /*0770*/  @!P2 FFMA R3, R2, R3, RZ ;  /* 0x000000030203a223 */ /* 0x000fe200000000ff */
[----:B0-----:R-:W-:Y:S01]  /*0780*/  IMAD.MOV.U32 R10, RZ, RZ, RZ ;  /* 0x000000ffff0a7224 */ /* 0x001fe200078e00ff */
[----:B-1----:R-:W-:-:S05]  /*0790*/  IADD3 R12, PT, PT, RZ, -R11, RZ ;  /* 0x8000000bff0c7210 */ /* 0x002fca0007ffe0ff */
[----:B------:R-:W-:-:S04]  /*07a0*/  IMAD R13, R12, R17, RZ ;  /* 0x000000110c0d7224 */ /* 0x000fc800078e02ff */
[----:B------:R-:W-:Y:S02]  /*07b0*/  IMAD.HI.U32 R13, R11, R13, R10 ;  /* 0x0000000d0b0d7227 */ /* 0x000fe400078e000a */
[----:B------:R-:W0:Y:S04]  /*07c0*/  LDC.64 R10, c[0x0][0x3a8] ;  /* 0x0000ea00ff0a7b82 */ /* 0x000e280000000a00 */
[----:B------:R-:W-:-:S04]  /*07d0*/  IMAD.HI.U32 R14, R13, UR5, RZ ;  /* 0x000000050d0e7c27 */ /* 0x000fc8000f8e00ff */
[----:B------:R-:W1:Y:S01]  /*07e0*/  LDC.64 R12, c[0x0][0x3a0] ;  /* 0x0000e800ff0c7b82 */ /* 0x000e620000000a00 */
[----:B------:R-:W-:-:S05]  /*07f0*/  IADD3 R16, PT, PT, -R14, RZ, RZ ;  /* 0x000000ff0e107210 */ /* 0x000fca0007ffe1ff */
[----:B------:R-:W-:-:S05]  /*0800*/  IMAD R16, R17, R16, UR5 ;  /* 0x0000000511107e24 */ /* 0x000fca000f8e0210 */
[----:B------:R-:W-:Y:S01]  /*0810*/  ISETP.GE.U32.AND P0, PT, R16, R17, PT ;  /* 0x000000111000720c */ /* 0x000fe20003f06070 */
[----:B0-----:R-:W-:-:S12]  /*0820*/  @!P2 IMAD.WIDE R10, R5, 0x4, R10 ;  /* 0x00000004050aa825 */ /* 0x001fd800078e020a */
[----:B------:R-:W-:Y:S01]  /*0830*/  @P0 IMAD.IADD R16, R16, 0x1, -R17 ;  /* 0x0000000110100824 */ /* 0x000fe200078e0a11 */
[----:B------:R-:W-:Y:S01]  /*0840*/  @P0 IADD3 R14, PT, PT, R14, 0x1, RZ ;  /* 0x000000010e0e0810 */ /* 0x000fe20007ffe0ff */
[----:B-1----:R-:W-:-:S03]  /*0850*/  @!P2 IMAD.WIDE R12, R5, 0x4, R12 ;  /* 0x00000004050ca825 */ /* 0x002fc600078e020c */
[-C--:B------:R-:W-:Y:S02]  /*0860*/  ISETP.GE.U32.AND P1, PT, R16, R17.reuse, PT ;  /* 0x000000111000720c */ /* 0x080fe40003f26070 */
[----:B------:R2:W-:Y:S04]  /*0870*/  @!P2 STG.E desc[UR10][R12.64], R3 ;  /* 0x000000030c00a986 */ /* 0x0005e8000c10190a */
[----:B------:R2:W-:Y:S07]  /*0880*/  @!P2 STG.E desc[UR10][R10.64], R21 ;  /* 0x000000150a00a986 */ /* 0x0005ee000c10190a */
[----:B------:R-:W-:Y:S01]  /*0890*/  @P1 VIADD R14, R14, 0x1 ;  /* 0x000000010e0e1836 */ /* 0x000fe20000000000 */
[----:B------:R-:W-:-:S04]  /*08a0*/  @!P3 LOP3.LUT R14, RZ, R17, RZ, 0x33, !PT ;  /* 0x00000011ff0eb212 */ /* 0x000fc800078e33ff */
[----:B------:R-:W-:Y:S02]  /*08b0*/  ISETP.GE.U32.AND P0, PT, R14, UR6, PT ;  /* 0x000000060e007c0c */ /* 0x000fe4000bf06070 */
[----:B------:R-:W-:-:S11]  /*08c0*/  MOV R0, R14 ;  /* 0x0000000e00007202 */ /* 0x000fd60000000f00 */
[----:B--2---:R-:W-:Y:S05]  /*08d0*/  @!P0 BRA `(.L_x_8) ;  /* 0xfffffff800a88947 */ /* 0x004fea000383ffff */
[----:B------:R-:W-:Y:S05]  /*08e0*/  EXIT ;  /* 0x000000000000794d */ /* 0x000fea0003800000 */
.L_x_0:
[----:B------:R-:W0:Y:S01]  /*08f0*/  S2UR UR7, SR_CgaCtaId ;  /* 0x00000000000779c3 */ /* 0x000e220000008800 */
[----:B------:R-:W-:Y:S01]  /*0900*/  UMOV UR4, 0x400 ;  /* 0x0000040000047882 */ /* 0x000fe20000000000 */
[----:B------:R-:W-:Y:S02]  /*0910*/  ULOP3.LUT UR13, UR6, 0x7, URZ, 0xc0, !UPT ;  /* 0x00000007060d7892 */ /* 0x000fe4000f8ec0ff */
[----:B------:R-:W-:Y:S02]  /*0920*/  ULOP3.LUT UR14, UR6, 0x3, URZ, 0xc0, !UPT ;  /* 0x00000003060e7892 */ /* 0x000fe4000f8ec0ff */
[----:B0-----:R-:W-:Y:S02]  /*0930*/  ULEA UR4, UR7, UR4, 0x18 ;  /* 0x0000000407047291 */ /* 0x001fe4000f8ec0ff */
[----:B------:R-:W-:-:S04]  /*0940*/  ULOP3.LUT UR7, UR6, 0x3fffff8, URZ, 0xc0, !UPT ;  /* 0x03fffff806077892 */ /* 0x000fc8000f8ec0ff */
[----:B-1----:R-:W-:-:S05]  /*0950*/  LEA R6, R4, UR4, 0x2 ;  /* 0x0000000404067c11 */ /* 0x002fca000f8e10ff */
[----:B------:R-:W-:-:S07]  /*0960*/  VIADD R6, R6, 0x200 ;  /* 0x0000020006067836 */ /* 0x000fce0000000000 */
.L_x_31:
[----:B------:R-:W0:Y:S01]  /*0970*/  LDC R8, c[0x0][0x3c8] ;  /* 0x0000f200ff087b82 */ /* 0x000e220000000800 */
[----:B------:R-:W-:-:S07]  /*0980*/  HFMA2 R2, -RZ, RZ, 0, 0 ;  /* 0x00000000ff027431 */ /* 0x000fce00000001ff */
[----:B------:R-:W1:Y:S08]  /*0990*/  LDC.64 R10, c[0x0][0x388] ;  /* 0x0000e200ff0a7b82 */ /* 0x000e700000000a00 */
[----:B------:R-:W2:Y:S01]  /*09a0*/  LDC R22, c[0x0][0x3c4] ;  /* 0x0000f100ff167b82 */ /* 0x000ea20000000800 */
[----:B0-----:R-:W0:Y:S01]  /*09b0*/  I2F.U32.RP R9, R8 ;  /* 0x0000000800097306 */ /* 0x001e220000209000 */
[----:B------:R-:W-:-:S07]  /*09c0*/  ISETP.NE.U32.AND P1, PT, R8, RZ, PT ;  /* 0x000000ff0800720c */ /* 0x000fce0003f25070 */
[----:B0-----:R-:W0:Y:S02]  /*09d0*/  MUFU.RCP R9, R9 ;  /* 0x0000000900097308 */ /* 0x001e240000001000 */
[----:B0-----:R-:W-:-:S06]  /*09e0*/  IADD3 R3, PT, PT, R9, 0xffffffe, RZ ;  /* 0x0ffffffe09037810 */ /* 0x001fcc0007ffe0ff */
[----:B------:R-:W0:Y:S02]  /*09f0*/  F2I.FTZ.U32.TRUNC.NTZ R3, R3 ;  /* 0x0000000300037305 */ /* 0x000e24000021f000 */
[----:B0-----:R-:W-:-:S04]  /*0a00*/  IMAD.MOV R7, RZ, RZ, -R3 ;  /* 0x000000ffff077224 */ /* 0x001fc800078e0a03 */
[----:B------:R-:W-:-:S04]  /*0a10*/  IMAD R7, R7, R8, RZ ;  /* 0x0000000807077224 */ /* 0x000fc800078e02ff */
[----:B------:R-:W-:-:S06]  /*0a20*/  IMAD.HI.U32 R2, R3, R7, R2 ;  /* 0x0000000703027227 */ /* 0x000fcc00078e0002 */
[----:B------:R-:W-:-:S04]  /*0a30*/  IMAD.HI.U32 R2, R2, UR5, RZ ;  /* 0x0000000502027c27 */ /* 0x000fc8000f8e00ff */
[----:B------:R-:W-:-:S04]  /*0a40*/  IMAD.MOV R2, RZ, RZ, -R2 ;  /* 0x000000ffff027224 */ /* 0x000fc800078e0a02 */
[----:B------:R-:W-:Y:S02]  /*0a50*/  IMAD R7, R8, R2, UR5 ;  /* 0x0000000508077e24 */ /* 0x000fe4000f8e0202 */
[----:B------:R-:W0:Y:S03]  /*0a60*/  LDC.64 R2, c[0x0][0x380] ;  /* 0x0000e000ff027b82 */ /* 0x000e260000000a00 */
[----:B------:R-:W-:-:S13]  /*0a70*/  ISETP.GE.U32.AND P0, PT, R7, R8, PT ;  /* 0x000000080700720c */ /* 0x000fda0003f06070 */
[----:B------:R-:W-:-:S04]  /*0a80*/  @P0 IADD3 R7, PT, PT, R7, -R8, RZ ;  /* 0x8000000807070210 */ /* 0x000fc80007ffe0ff */
[----:B------:R-:W-:-:S13]  /*0a90*/  ISETP.GE.U32.AND P0, PT, R7, R8, PT ;  /* 0x000000080700720c */ /* 0x000fda0003f06070 */
[----:B------:R-:W-:Y:S01]  /*0aa0*/  @P0 IMAD.IADD R7, R7, 0x1, -R8 ;  /* 0x0000000107070824 */ /* 0x000fe200078e0a08 */
[----:B------:R-:W-:-:S05]  /*0ab0*/  @!P1 LOP3.LUT R7, RZ, R8, RZ, 0x33, !PT ;  /* 0x00000008ff079212 */ /* 0x000fca00078e33ff */
[----:B------:R-:W-:-:S04]  /*0ac0*/  IMAD R7, R0, R8, R7 ;  /* 0x0000000800077224 */ /* 0x000fc800078e0207 */
[----:B0-----:R-:W-:-:S04]  /*0ad0*/  IMAD.WIDE R2, R7, 0x4, R2 ;  /* 0x0000000407027825 */ /* 0x001fc800078e0202 */
[C---:B-1----:R-:W-:Y:S01]  /*0ae0*/  IMAD.WIDE R10, R7.reuse, 0x4, R10 ;  /* 0x00000004070a7825 */ /* 0x042fe200078e020a */
[----:B------:R0:W5:Y:S04]  /*0af0*/  LDG.E R8, desc[UR10][R2.64] ;  /* 0x0000000a02087981 */ /* 0x000168000c1e1900 */
[----:B------:R0:W5:Y:S01]  /*0b00*/  LDG.E R0, desc[UR10][R10.64] ;  /* 0x0000000a0a007981 */ /* 0x000162000c1e1900 */
[----:B------:R-:W-:Y:S01]  /*0b10*/  UIADD3 UR4, UPT, UPT, UR6, -0x1, URZ ;  /* 0xffffffff06047890 */ /* 0x000fe2000fffe0ff */
[----:B--2---:R-:W-:-:S03]  /*0b20*/  IMAD R9, R7, R22, RZ ;  /* 0x0000001607097224 */ /* 0x004fc600078e02ff */
[----:B------:R-:W-:Y:S02]  /*0b30*/  UISETP.GE.U32.AND UP0, UPT, UR4, 0x7, UPT ;  /* 0x000000070400788c */ /* 0x000fe4000bf06070 */
[----:B------:R-:W-:Y:S01]  /*0b40*/  IADD3 R23, P0, PT, R9, R4, RZ ;  /* 0x0000000409177210 */ /* 0x000fe20007f1e0ff */
[----:B------:R-:W-:-:S03]  /*0b50*/  UMOV UR4, URZ ;  /* 0x000000ff00047c82 */ /* 0x000fc60008000000 */
[----:B------:R-:W-:-:S03]  /*0b60*/  LEA.HI.X.SX32 R24, R9, RZ, 0x1, P0 ;  /* 0x000000ff09187211 */ /* 0x000fc600000f0eff */
[----:B0-----:R-:W-:Y:S06]  /*0b70*/  BRA.U !UP0, `(.L_x_9) ;  /* 0x0000000108d07547 */ /* 0x001fec000b800000 */
[----:B------:R-:W-:Y:S01]  /*0b80*/  ULOP3.LUT UR7, UR6, 0x3fffff8, URZ, 0xc0, !UPT ;  /* 0x03fffff806077892 */ /* 0x000fe2000f8ec0ff */
[----:B------:R-:W-:Y:S01]  /*0b90*/  MOV R13, R6 ;  /* 0x00000006000d7202 */ /* 0x000fe20000000f00 */
[----:B------:R-:W0:Y:S02]  /*0ba0*/  LDCU.128 UR16, c[0x0][0x390] ;  /* 0x00007200ff1077ac */ /* 0x000e240008000c00 */
[----:B------:R-:W-:Y:S01]  /*0bb0*/  UIADD3 UR8, UPT, UPT, -UR7, URZ, URZ ;  /* 0x000000ff07087290 */ /* 0x000fe2000fffe1ff */
[----:B------:R-:W-:-:S11]  /*0bc0*/  UMOV UR4, URZ ;  /* 0x000000ff00047c82 */ /* 0x000fd60008000000 */
.L_x_10:
[----:B------:R-:W-:-:S04]  /*0bd0*/  IADD3 R3, P0, PT, R23, UR4, RZ ;  /* 0x0000000417037c10 */ /* 0x000fc8000ff1e0ff */
[----:B------:R-:W-:Y:S01]  /*0be0*/  SHF.L.U32 R2, R3, 0x2, RZ ;  /* 0x0000000203027819 */ /* 0x000fe200000006ff */
[----:B------:R-:W-:-:S05]  /*0bf0*/  IMAD.X R10, RZ, RZ, R24, P0 ;  /* 0x000000ffff0a7224 */ /* 0x000fca00000e0618 */
[----:B------:R-:W-:Y:S02]  /*0c00*/  SHF.L.U64.HI R3, R3, 0x2, R10 ;  /* 0x0000000203037819 */ /* 0x000fe4000001020a */
[C---:B0-----:R-:W-:Y:S02]  /*0c10*/  IADD3 R10, P0, PT, R2.reuse, UR16, RZ ;  /* 0x00000010020a7c10 */ /* 0x041fe4000ff1e0ff */
[----:B------:R-:W-:Y:S02]  /*0c20*/  IADD3 R2, P1, PT, R2, UR18, RZ ;  /* 0x0000001202027c10 */ /* 0x000fe4000ff3e0ff */
[C---:B-1----:R-:W-:Y:S02]  /*0c30*/  IADD3.X R11, PT, PT, R3.reuse, UR17, RZ, P0, !PT ;  /* 0x00000011030b7c10 */ /* 0x042fe400087fe4ff */
[----:B------:R-:W-:-:S03]  /*0c40*/  IADD3.X R3, PT, PT, R3, UR19, RZ, P1, !PT ;  /* 0x0000001303037c10 */ /* 0x000fc60008ffe4ff */
[----:B------:R-:W2:Y:S04]  /*0c50*/  LDG.E R17, desc[UR10][R10.64] ;  /* 0x0000000a0a117981 */ /* 0x000ea8000c1e1900 */
[----:B------:R-:W3:Y:S04]  /*0c60*/  LDG.E R19, desc[UR10][R2.64] ;  /* 0x0000000a02137981 */ /* 0x000ee8000c1e1900 */
[----:B------:R-:W4:Y:S01]  /*0c70*/  LDG.E R21, desc[UR10][R10.64+0x80] ;  /* 0x0000800a0a157981 */ /* 0x000f22000c1e1900 */
[----:B------:R-:W-:-:S03]  /*0c80*/  IMAD R12, R22, 0x4, R13 ;  /* 0x00000004160c7824 */ /* 0x000fc600078e020d */
[----:B------:R-:W4:Y:S04]  /*0c90*/  LDG.E R15, desc[UR10][R2.64+0x80] ;  /* 0x0000800a020f7981 */ /* 0x000f28000c1e1900 */
        /* <DEDUP_REMOVED lines=10> */
[----:B--2---:R0:W-:Y:S04]  /*0d40*/  STS [R13+-0x200], R17 ;  /* 0xfffe00110d007388 */ /* 0x0041e80000000800 */
[----:B---3--:R1:W-:Y:S04]  /*0d50*/  STS [R12+-0x200], R19 ;  /* 0xfffe00130c007388 */ /* 0x0083e80000000800 */
[----:B0-----:R-:W2:Y:S04]  /*0d60*/  LDG.E R17, desc[UR10][R2.64+0x280] ;  /* 0x0002800a02117981 */ /* 0x001ea8000c1e1900 */
[----:B-1----:R-:W3:Y:S04]  /*0d70*/  LDG.E R19, desc[UR10][R2.64+0x300] ;  /* 0x0003000a02137981 */ /* 0x002ee8000c1e1900 */
[----:B----4-:R-:W-:Y:S04]  /*0d80*/  STS [R13+-0x180], R21 ;  /* 0xfffe80150d007388 */ /* 0x010fe80000000800 */
[----:B------:R-:W-:Y:S04]  /*0d90*/  STS [R12+-0x180], R15 ;  /* 0xfffe800f0c007388 */ /* 0x000fe80000000800 */
[----:B------:R-:W-:Y:S04]  /*0da0*/  STS [R13+-0x100], R26 ;  /* 0xffff001a0d007388 */ /* 0x000fe80000000800 */
[----:B------:R-:W-:Y:S04]  /*0db0*/  STS [R12+-0x100], R25 ;  /* 0xffff00190c007388 */ /* 0x000fe80000000800 */
[----:B------:R-:W-:Y:S04]  /*0dc0*/  STS [R13+-0x80], R20 ;  /* 0xffff80140d007388 */ /* 0x000fe80000000800 */
[----:B------:R-:W-:Y:S04]  /*0dd0*/  STS [R12+-0x80], R27 ;  /* 0xffff801b0c007388 */ /* 0x000fe80000000800 */
[----:B------:R-:W-:Y:S04]  /*0de0*/  STS [R13], R18 ;  /* 0x000000120d007388 */ /* 0x000fe80000000800 */
[----:B------:R-:W-:Y:S04]  /*0df0*/  STS [R12], R29 ;  /* 0x0000001d0c007388 */ /* 0x000fe80000000800 */
[----:B------:R-:W-:Y:S01]  /*0e00*/  STS [R13+0x80], R16 ;  /* 0x000080100d007388 */ /* 0x000fe20000000800 */
[----:B------:R-:W-:-:S04]  /*0e10*/  UIADD3 UR8, UPT, UPT, UR8, 0x8, URZ ;  /* 0x0000000808087890 */ /* 0x000fc8000fffe0ff */
[----:B------:R-:W-:Y:S02]  /*0e20*/  UISETP.NE.AND UP0, UPT, UR8, URZ, UPT ;  /* 0x000000ff0800728c */ /* 0x000fe4000bf05270 */
[----:B------:R-:W-:Y:S01]  /*0e30*/  UIADD3 UR4, UPT, UPT, UR4, 0x100, URZ ;  /* 0x0000010004047890 */ /* 0x000fe2000fffe0ff */
[----:B--2---:R-:W-:Y:S04]  /*0e40*/  STS [R12+0x80], R17 ;  /* 0x000080110c007388 */ /* 0x004fe80000000800 */
[----:B------:R-:W-:Y:S04]  /*0e50*/  STS [R13+0x100], R14 ;  /* 0x0001000e0d007388 */ /* 0x000fe80000000800 */
[----:B---3--:R-:W-:Y:S04]  /*0e60*/  STS [R12+0x100], R19 ;  /* 0x000100130c007388 */ /* 0x008fe80000000800 */
[----:B------:R0:W-:Y:S04]  /*0e70*/  STS [R13+0x180], R28 ;  /* 0x0001801c0d007388 */ /* 0x0001e80000000800 */
[----:B------:R1:W-:Y:S01]  /*0e80*/  STS [R12+0x180], R11 ;  /* 0x0001800b0c007388 */ /* 0x0003e20000000800 */
[----:B0-----:R-:W-:Y:S01]  /*0e90*/  IADD3 R13, PT, PT, R13, 0x400, RZ ;  /* 0x000004000d0d7810 */ /* 0x001fe20007ffe0ff */
[----:B------:R-:W-:Y:S06]  /*0ea0*/  BRA.U UP0, `(.L_x_10) ;  /* 0xfffffffd00487547 */ /* 0x000fec000b83ffff */
[----:B------:R-:W-:-:S05]  /*0eb0*/  UMOV UR4, UR7 ;  /* 0x0000000700047c82 */ /* 0x000fca0008000000 */
.L_x_9:
[----:B------:R-:W-:-:S09]  /*0ec0*/  UISETP.NE.AND UP0, UPT, UR13, URZ, UPT ;  /* 0x000000ff0d00728c */ /* 0x000fd2000bf05270 */
[----:B------:R-:W-:Y:S05]  /*0ed0*/  BRA.U !UP0, `(.L_x_11) ;  /* 0x0000000508f07547 */ /* 0x000fea000b800000 */
[----:B------:R-:W-:Y:S02]  /*0ee0*/  UIADD3 UR8, UPT, UPT, UR13, -0x1, URZ ;  /* 0xffffffff0d087890 */ /* 0x000fe4000fffe0ff */
[----:B------:R-:W-:Y:S02]  /*0ef0*/  UISETP.NE.AND UP1, UPT, UR14, URZ, UPT ;  /* 0x000000ff0e00728c */ /* 0x000fe4000bf25270 */
[----:B------:R-:W-:-:S09]  /*0f00*/  UISETP.GE.U32.AND UP0, UPT, UR8, 0x3, UPT ;  /* 0x000000030800788c */ /* 0x000fd2000bf06070 */
[----:B------:R-:W-:Y:S05]  /*0f10*/  BRA.U !UP0, `(.L_x_12) ;  /* 0x0000000108f07547 */ /* 0x000fea000b800000 */
[----:B------:R-:W0:Y:S01]  /*0f20*/  LDCU.128 UR20, c[0x0][0x390] ;  /* 0x00007200ff1477ac */ /* 0x000e220008000c00 */
[----:B------:R-:W-:-:S04]  /*0f30*/  USHF.L.U32 UR15, UR4, 0x5, URZ ;  /* 0x00000005040f7899 */ /* 0x000fc800080006ff */
[----:B------:R-:W-:Y:S02]  /*0f40*/  UIADD3 UR8, UPT, UPT, UR15, 0x20, URZ ;  /* 0x000000200f087890 */ /* 0x000fe4000fffe0ff */
[----:B------:R-:W-:Y:S01]  /*0f50*/  IADD3 R10, P0, PT, R23, UR15, RZ ;  /* 0x0000000f170a7c10 */ /* 0x000fe2000ff1e0ff */
[----:B------:R-:W-:Y:S02]  /*0f60*/  UIADD3 UR9, UPT, UPT, UR15, 0x40, URZ ;  /* 0x000000400f097890 */ /* 0x000fe4000fffe0ff */
[----:B------:R-:W-:Y:S01]  /*0f70*/  UIADD3 UR16, UPT, UPT, UR15, 0x60, URZ ;  /* 0x000000600f107890 */ /* 0x000fe2000fffe0ff */
[----:B------:R-:W-:Y:S01]  /*0f80*/  SHF.L.U32 R20, R10, 0x2, RZ ;  /* 0x000000020a147819 */ /* 0x000fe200000006ff */
[----:B------:R-:W-:-:S03]  /*0f90*/  IMAD.X R3, RZ, RZ, R24, P0 ;  /* 0x000000ffff037224 */ /* 0x000fc600000e0618 */
[----:B0-----:R-:W-:Y:S02]  /*0fa0*/  IADD3 R2, P0, PT, R20, UR20, RZ ;  /* 0x0000001414027c10 */ /* 0x001fe4000ff1e0ff */
[----:B------:R-:W-:-:S04]  /*0fb0*/  SHF.L.U64.HI R10, R10, 0x2, R3 ;  /* 0x000000020a0a7819 */ /* 0x000fc80000010203 */
[----:B------:R-:W-:Y:S02]  /*0fc0*/  IADD3.X R3, PT, PT, R10, UR21, RZ, P0, !PT ;  /* 0x000000150a037c10 */ /* 0x000fe400087fe4ff */
[C---:B------:R-:W-:Y:S02]  /*0fd0*/  IADD3 R14, P0, PT, R23.reuse, UR8, RZ ;  /* 0x00000008170e7c10 */ /* 0x040fe4000ff1e0ff */
[C---:B------:R-:W-:Y:S01]  /*0fe0*/  IADD3 R16, P1, PT, R23.reuse, UR9, RZ ;  /* 0x0000000917107c10 */ /* 0x040fe2000ff3e0ff */
[----:B------:R0:W2:Y:S01]  /*0ff0*/  LDG.E R25, desc[UR10][R2.64] ;  /* 0x0000000a02197981 */ /* 0x0000a2000c1e1900 */
[----:B------:R-:W-:Y:S01]  /*1000*/  IADD3 R18, P2, PT, R23, UR16, RZ ;  /* 0x0000001017127c10 */ /* 0x000fe2000ff5e0ff */
[----:B------:R-:W-:Y:S01]  /*1010*/  IMAD.X R15, RZ, RZ, R24, P0 ;  /* 0x000000ffff0f7224 */ /* 0x000fe200000e0618 */
[----:B------:R-:W-:Y:S02]  /*1020*/  IADD3.X R17, PT, PT, RZ, R24, RZ, P1, !PT ;  /* 0x00000018ff117210 */ /* 0x000fe40000ffe4ff */
[----:B------:R-:W-:-:S02]  /*1030*/  IADD3 R20, P0, PT, R20, UR22, RZ ;  /* 0x0000001614147c10 */ /* 0x000fc4000ff1e0ff */
[C---:B------:R-:W-:Y:S01]  /*1040*/  SHF.L.U64.HI R15, R14.reuse, 0x2, R15 ;  /* 0x000000020e0f7819 */ /* 0x040fe2000001020f */
[----:B------:R-:W-:Y:S01]  /*1050*/  IMAD.SHL.U32 R14, R14, 0x4, RZ ;  /* 0x000000040e0e7824 */ /* 0x000fe200078e00ff */
[----:B------:R-:W-:Y:S02]  /*1060*/  IADD3.X R19, PT, PT, RZ, R24, RZ, P2, !PT ;  /* 0x00000018ff137210 */ /* 0x000fe400017fe4ff */
[C---:B------:R-:W-:Y:S01]  /*1070*/  SHF.L.U64.HI R17, R16.reuse, 0x2, R17 ;  /* 0x0000000210117819 */ /* 0x040fe20000010211 */
[----:B------:R-:W-:Y:S01]  /*1080*/  IMAD.SHL.U32 R16, R16, 0x4, RZ ;  /* 0x0000000410107824 */ /* 0x000fe200078e00ff */
[----:B------:R-:W-:Y:S02]  /*1090*/  IADD3.X R21, PT, PT, R10, UR23, RZ, P0, !PT ;  /* 0x000000170a157c10 */ /* 0x000fe400087fe4ff */
[C---:B------:R-:W-:Y:S02]  /*10a0*/  SHF.L.U64.HI R19, R18.reuse, 0x2, R19 ;  /* 0x0000000212137819 */ /* 0x040fe40000010213 */
[----:B------:R-:W-:Y:S01]  /*10b0*/  SHF.L.U32 R18, R18, 0x2, RZ ;  /* 0x0000000212127819 */ /* 0x000fe200000006ff */
[----:B------:R3:W4:Y:S01]  /*10c0*/  LDG.E R20, desc[UR10][R20.64] ;  /* 0x0000000a14147981 */ /* 0x000722000c1e1900 */
[----:B0-----:R-:W-:-:S02]  /*10d0*/  IADD3 R2, P0, PT, R14, UR20, RZ ;  /* 0x000000140e027c10 */ /* 0x001fc4000ff1e0ff */
[----:B------:R-:W-:Y:S02]  /*10e0*/  IADD3 R14, P1, PT, R14, UR22, RZ ;  /* 0x000000160e0e7c10 */ /* 0x000fe4000ff3e0ff */
[C---:B------:R-:W-:Y:S02]  /*10f0*/  IADD3 R10, P2, PT, R16.reuse, UR20, RZ ;  /* 0x00000014100a7c10 */ /* 0x040fe4000ff5e0ff */
[----:B------:R-:W-:Y:S02]  /*1100*/  IADD3 R16, P3, PT, R16, UR22, RZ ;  /* 0x0000001610107c10 */ /* 0x000fe4000ff7e0ff */
[C---:B-1----:R-:W-:Y:S02]  /*1110*/  IADD3 R12, P4, PT, R18.reuse, UR20, RZ ;  /* 0x00000014120c7c10 */ /* 0x042fe4000ff9e0ff */
[----:B------:R-:W-:Y:S02]  /*1120*/  IADD3.X R3, PT, PT, R15, UR21, RZ, P0, !PT ;  /* 0x000000150f037c10 */ /* 0x000fe400087fe4ff */
[----:B------:R-:W-:-:S02]  /*1130*/  IADD3 R18, P5, PT, R18, UR22, RZ ;  /* 0x0000001612127c10 */ /* 0x000fc4000ffbe0ff */
[----:B------:R-:W-:Y:S01]  /*1140*/  IADD3.X R15, PT, PT, R15, UR23, RZ, P1, !PT ;  /* 0x000000170f0f7c10 */ /* 0x000fe20008ffe4ff */
[----:B------:R0:W4:Y:S01]  /*1150*/  LDG.E R2, desc[UR10][R2.64] ;  /* 0x0000000a02027981 */ /* 0x000122000c1e1900 */
[C---:B------:R-:W-:Y:S02]  /*1160*/  IADD3.X R11, PT, PT, R17.reuse, UR21, RZ, P2, !PT ;  /* 0x00000015110b7c10 */ /* 0x040fe400097fe4ff */
[----:B------:R-:W-:Y:S01]  /*1170*/  IADD3.X R17, PT, PT, R17, UR23, RZ, P3, !PT ;  /* 0x0000001711117c10 */ /* 0x000fe20009ffe4ff */
[----:B------:R-:W4:Y:S01]  /*1180*/  LDG.E R14, desc[UR10][R14.64] ;  /* 0x0000000a0e0e7981 */ /* 0x000f22000c1e1900 */
[C---:B------:R-:W-:Y:S02]  /*1190*/  IADD3.X R13, PT, PT, R19.reuse, UR21, RZ, P4, !PT ;  /* 0x00000015130d7c10 */ /* 0x040fe4000a7fe4ff */
[----:B------:R-:W-:Y:S01]  /*11a0*/  IADD3.X R19, PT, PT, R19, UR23, RZ, P5, !PT ;  /* 0x0000001713137c10 */ /* 0x000fe2000affe4ff */
[----:B------:R-:W4:Y:S04]  /*11b0*/  LDG.E R10, desc[UR10][R10.64] ;  /* 0x0000000a0a0a7981 */ /* 0x000f28000c1e1900 */
[----:B------:R-:W4:Y:S04]  /*11c0*/  LDG.E R16, desc[UR10][R16.64] ;  /* 0x0000000a10107981 */ /* 0x000f28000c1e1900 */
[----:B------:R-:W4:Y:S04]  /*11d0*/  LDG.E R12, desc[UR10][R12.64] ;  /* 0x0000000a0c0c7981 */ /* 0x000f28000c1e1900 */
[----:B------:R-:W4:Y:S01]  /*11e0*/  LDG.E R18, desc[UR10][R18.64] ;  /* 0x0000000a12127981 */ /* 0x000f22000c1e1900 */
[----:B------:R-:W1:Y:S01]  /*11f0*/  S2UR UR9, SR_CgaCtaId ;  /* 0x00000000000979c3 */ /* 0x000e620000008800 */
[----:B------:R-:W-:Y:S01]  /*1200*/  UMOV UR8, 0x400 ;  /* 0x0000040000087882 */ /* 0x000fe20000000000 */
[----:B---3--:R-:W-:Y:S01]  /*1210*/  VIADD R21, R4, UR15 ;  /* 0x0000000f04157c36 */ /* 0x008fe20008000000 */
[----:B-1----:R-:W-:-:S06]  /*1220*/  ULEA UR8, UR9, UR8, 0x18 ;  /* 0x0000000809087291 */ /* 0x002fcc000f8ec0ff */
[----:B------:R-:W-:-:S04]  /*1230*/  LEA R21, R21, UR8, 0x2 ;  /* 0x0000000815157c11 */ /* 0x000fc8000f8e10ff */
[----:B0-----:R-:W-:Y:S01]  /*1240*/  LEA R3, R22, R21, 0x2 ;  /* 0x0000001516037211 */ /* 0x001fe200078e10ff */
[----:B------:R-:W-:Y:S01]  /*1250*/  UIADD3 UR4, UPT, UPT, UR4, 0x4, URZ ;  /* 0x0000000404047890 */ /* 0x000fe2000fffe0ff */
[----:B--2---:R0:W-:Y:S04]  /*1260*/  STS [R21], R25 ;  /* 0x0000001915007388 */ /* 0x0041e80000000800 */
[----:B----4-:R0:W-:Y:S04]  /*1270*/  STS [R3], R20 ;  /* 0x0000001403007388 */ /* 0x0101e80000000800 */
[----:B------:R0:W-:Y:S04]  /*1280*/  STS [R21+0x80], R2 ;  /* 0x0000800215007388 */ /* 0x0001e80000000800 */
[----:B------:R0:W-:Y:S04]  /*1290*/  STS [R3+0x80], R14 ;  /* 0x0000800e03007388 */ /* 0x0001e80000000800 */
[----:B------:R0:W-:Y:S04]  /*12a0*/  STS [R21+0x100], R10 ;  /* 0x0001000a15007388 */ /* 0x0001e80000000800 */
[----:B------:R0:W-:Y:S04]  /*12b0*/  STS [R3+0x100], R16 ;  /* 0x0001001003007388 */ /* 0x0001e80000000800 */
[----:B------:R0:W-:Y:S04]  /*12c0*/  STS [R21+0x180], R12 ;  /* 0x0001800c15007388 */ /* 0x0001e80000000800 */
[----:B------:R0:W-:Y:S02]  /*12d0*/  STS [R3+0x180], R18 ;  /* 0x0001801203007388 */ /* 0x0001e40000000800 */
.L_x_12:
[----:B------:R-:W-:Y:S05]  /*12e0*/  BRA.U !UP1, `(.L_x_11) ;  /* 0x0000000109ec7547 */ /* 0x000fea000b800000 */
[----:B------:R-:W-:Y:S02]  /*12f0*/  UISETP.NE.AND UP0, UPT, UR14, 0x1, UPT ;  /* 0x000000010e00788c */ /* 0x000fe4000bf05270 */
[----:B------:R-:W-:-:S04]  /*1300*/  ULOP3.LUT UR8, UR6, 0x1, URZ, 0xc0, !UPT ;  /* 0x0000000106087892 */ /* 0x000fc8000f8ec0ff */
[----:B------:R-:W-:-:S03]  /*1310*/  UISETP.NE.U32.AND UP1, UPT, UR8, 0x1, UPT ;  /* 0x000000010800788c */ /* 0x000fc6000bf25070 */
[----:B------:R-:W-:Y:S08]  /*1320*/  BRA.U !UP0, `(.L_x_13) ;  /* 0x0000000108887547 */ /* 0x000ff0000b800000 */
[----:B------:R-:W2:Y:S01]  /*1330*/  LDCU.128 UR16, c[0x0][0x390] ;  /* 0x00007200ff1077ac */ /* 0x000ea20008000c00 */
[----:B------:R-:W-:-:S04]  /*1340*/  USHF.L.U32 UR15, UR4, 0x5, URZ ;  /* 0x00000005040f7899 */ /* 0x000fc800080006ff */
[----:B------:R-:W-:Y:S02]  /*1350*/  UIADD3 UR8, UPT, UPT, UR15, 0x20, URZ ;  /* 0x000000200f087890 */ /* 0x000fe4000fffe0ff */
[----:B0-----:R-:W-:-:S04]  /*1360*/  IADD3 R2, P0, PT, R23, UR15, RZ ;  /* 0x0000000f17027c10 */ /* 0x001fc8000ff1e0ff */
[----:B-1----:R-:W-:Y:S01]  /*1370*/  IADD3 R12, P1, PT, R23, UR8, RZ ;  /* 0x00000008170c7c10 */ /* 0x002fe2000ff3e0ff */
[----:B------:R-:W-:Y:S02]  /*1380*/  IMAD.X R3, RZ, RZ, R24, P0 ;  /* 0x000000ffff037224 */ /* 0x000fe400000e0618 */
[----:B------:R-:W-:Y:S01]  /*1390*/  IMAD.SHL.U32 R10, R2, 0x4, RZ ;  /* 0x00000004020a7824 */ /* 0x000fe200078e00ff */
[----:B------:R-:W-:Y:S02]  /*13a0*/  IADD3.X R13, PT, PT, RZ, R24, RZ, P1, !PT ;  /* 0x00000018ff0d7210 */ /* 0x000fe40000ffe4ff */
[----:B------:R-:W-:Y:S02]  /*13b0*/  SHF.L.U32 R14, R12, 0x2, RZ ;  /* 0x000000020c0e7819 */ /* 0x000fe400000006ff */
[----:B------:R-:W-:Y:S02]  /*13c0*/  SHF.L.U64.HI R11, R2, 0x2, R3 ;  /* 0x00000002020b7819 */ /* 0x000fe40000010203 */
[----:B--2---:R-:W-:-:S02]  /*13d0*/  IADD3 R2, P0, PT, R10, UR16, RZ ;  /* 0x000000100a027c10 */ /* 0x004fc4000ff1e0ff */
[----:B------:R-:W-:Y:S02]  /*13e0*/  SHF.L.U64.HI R15, R12, 0x2, R13 ;  /* 0x000000020c0f7819 */ /* 0x000fe4000001020d */
[----:B------:R-:W-:Y:S02]  /*13f0*/  IADD3 R10, P1, PT, R10, UR18, RZ ;  /* 0x000000120a0a7c10 */ /* 0x000fe4000ff3e0ff */
[C---:B------:R-:W-:Y:S02]  /*1400*/  IADD3 R12, P2, PT, R14.reuse, UR16, RZ ;  /* 0x000000100e0c7c10 */ /* 0x040fe4000ff5e0ff */
[----:B------:R-:W-:Y:S02]  /*1410*/  IADD3 R14, P3, PT, R14, UR18, RZ ;  /* 0x000000120e0e7c10 */ /* 0x000fe4000ff7e0ff */
[C---:B------:R-:W-:Y:S02]  /*1420*/  IADD3.X R3, PT, PT, R11.reuse, UR17, RZ, P0, !PT ;  /* 0x000000110b037c10 */ /* 0x040fe400087fe4ff */
[----:B------:R-:W-:-:S02]  /*1430*/  IADD3.X R11, PT, PT, R11, UR19, RZ, P1, !PT ;  /* 0x000000130b0b7c10 */ /* 0x000fc40008ffe4ff */
[C---:B------:R-:W-:Y:S01]  /*1440*/  IADD3.X R13, PT, PT, R15.reuse, UR17, RZ, P2, !PT ;  /* 0x000000110f0d7c10 */ /* 0x040fe200097fe4ff */
[----:B------:R-:W2:Y:S01]  /*1450*/  LDG.E R2, desc[UR10][R2.64] ;  /* 0x0000000a02027981 */ /* 0x000ea2000c1e1900 */
[----:B------:R-:W-:-:S03]  /*1460*/  IADD3.X R15, PT, PT, R15, UR19, RZ, P3, !PT ;  /* 0x000000130f0f7c10 */ /* 0x000fc60009ffe4ff */
[----:B------:R-:W3:Y:S04]  /*1470*/  LDG.E R10, desc[UR10][R10.64] ;  /* 0x0000000a0a0a7981 */ /* 0x000ee8000c1e1900 */
[----:B------:R-:W4:Y:S04]  /*1480*/  LDG.E R12, desc[UR10][R12.64] ;  /* 0x0000000a0c0c7981 */ /* 0x000f28000c1e1900 */
[----:B------:R-:W4:Y:S01]  /*1490*/  LDG.E R14, desc[UR10][R14.64] ;  /* 0x0000000a0e0e7981 */ /* 0x000f22000c1e1900 */
[----:B------:R-:W0:Y:S01]  /*14a0*/  S2UR UR9, SR_CgaCtaId ;  /* 0x00000000000979c3 */ /* 0x000e220000008800 */
[----:B------:R-:W-:Y:S01]  /*14b0*/  UMOV UR8, 0x400 ;  /* 0x0000040000087882 */ /* 0x000fe20000000000 */
[----:B------:R-:W-:Y:S01]  /*14c0*/  VIADD R16, R4, UR15 ;  /* 0x0000000f04107c36 */ /* 0x000fe20008000000 */
[----:B0-----:R-:W-:-:S06]  /*14d0*/  ULEA UR8, UR9, UR8, 0x18 ;  /* 0x0000000809087291 */ /* 0x001fcc000f8ec0ff */
[----:B------:R-:W-:-:S04]  /*14e0*/  LEA R17, R16, UR8, 0x2 ;  /* 0x0000000810117c11 */ /* 0x000fc8000f8e10ff */
[----:B------:R-:W-:Y:S01]  /*14f0*/  LEA R19, R22, R17, 0x2 ;  /* 0x0000001116137211 */ /* 0x000fe200078e10ff */
[----:B------:R-:W-:Y:S01]  /*1500*/  UIADD3 UR4, UPT, UPT, UR4, 0x2, URZ ;  /* 0x0000000204047890 */ /* 0x000fe2000fffe0ff */
[----:B--2---:R2:W-:Y:S04]  /*1510*/  STS [R17], R2 ;  /* 0x0000000211007388 */ /* 0x0045e80000000800 */
[----:B---3--:R2:W-:Y:S04]  /*1520*/  STS [R19], R10 ;  /* 0x0000000a13007388 */ /* 0x0085e80000000800 */
[----:B----4-:R2:W-:Y:S04]  /*1530*/  STS [R17+0x80], R12 ;  /* 0x0000800c11007388 */ /* 0x0105e80000000800 */
[----:B------:R2:W-:Y:S02]  /*1540*/  STS [R19+0x80], R14 ;  /* 0x0000800e13007388 */ /* 0x0005e40000000800 */
.L_x_13:
[----:B------:R-:W-:Y:S05]  /*1550*/  BRA.U UP1, `(.L_x_11) ;  /* 0x0000000101507547 */ /* 0x000fea000b800000 */
[----:B------:R-:W3:Y:S01]  /*1560*/  LDCU.128 UR16, c[0x0][0x390] ;  /* 0x00007200ff1077ac */ /* 0x000ee20008000c00 */
[----:B------:R-:W-:-:S06]  /*1570*/  USHF.L.U32 UR9, UR4, 0x5, URZ ;  /* 0x0000000504097899 */ /* 0x000fcc00080006ff */
[----:B-1----:R-:W-:-:S04]  /*1580*/  IADD3 R11, P0, PT, R23, UR9, RZ ;  /* 0x00000009170b7c10 */ /* 0x002fc8000ff1e0ff */
[----:B0-2---:R-:W-:Y:S01]  /*1590*/  SHF.L.U32 R10, R11, 0x2, RZ ;  /* 0x000000020b0a7819 */ /* 0x005fe200000006ff */
[----:B------:R-:W-:-:S03]  /*15a0*/  IMAD.X R24, RZ, RZ, R24, P0 ;  /* 0x000000ffff187224 */ /* 0x000fc600000e0618 */
[C---:B---3--:R-:W-:Y:S02]  /*15b0*/  IADD3 R2, P0, PT, R10.reuse, UR16, RZ ;  /* 0x000000100a027c10 */ /* 0x048fe4000ff1e0ff */
[----:B------:R-:W-:Y:S02]  /*15c0*/  SHF.L.U64.HI R11, R11, 0x2, R24 ;  /* 0x000000020b0b7819 */ /* 0x000fe40000010218 */
[----:B------:R-:W-:Y:S02]  /*15d0*/  IADD3 R10, P1, PT, R10, UR18, RZ ;  /* 0x000000120a0a7c10 */ /* 0x000fe4000ff3e0ff */
[C---:B------:R-:W-:Y:S02]  /*15e0*/  IADD3.X R3, PT, PT, R11.reuse, UR17, RZ, P0, !PT ;  /* 0x000000110b037c10 */ /* 0x040fe400087fe4ff */
[----:B------:R-:W-:-:S03]  /*15f0*/  IADD3.X R11, PT, PT, R11, UR19, RZ, P1, !PT ;  /* 0x000000130b0b7c10 */ /* 0x000fc60008ffe4ff */
[----:B------:R-:W2:Y:S04]  /*1600*/  LDG.E R2, desc[UR10][R2.64] ;  /* 0x0000000a02027981 */ /* 0x000ea8000c1e1900 */
[----:B------:R-:W3:Y:S01]  /*1610*/  LDG.E R10, desc[UR10][R10.64] ;  /* 0x0000000a0a0a7981 */ /* 0x000ee2000c1e1900 */
[----:B------:R-:W0:Y:S01]  /*1620*/  S2UR UR8, SR_CgaCtaId ;  /* 0x00000000000879c3 */ /* 0x000e220000008800 */
[----:B------:R-:W-:Y:S01]  /*1630*/  UMOV UR4, 0x400 ;  /* 0x0000040000047882 */ /* 0x000fe20000000000 */
[----:B------:R-:W-:Y:S01]  /*1640*/  VIADD R12, R4, UR9 ;  /* 0x00000009040c7c36 */ /* 0x000fe20008000000 */
[----:B0-----:R-:W-:-:S06]  /*1650*/  ULEA UR4, UR8, UR4, 0x18 ;  /* 0x0000000408047291 */ /* 0x001fcc000f8ec0ff */
[----:B------:R-:W-:-:S04]  /*1660*/  LEA R13, R12, UR4, 0x2 ;  /* 0x000000040c0d7c11 */ /* 0x000fc8000f8e10ff */
[----:B------:R-:W-:Y:S01]  /*1670*/  LEA R15, R22, R13, 0x2 ;  /* 0x0000000d160f7211 */ /* 0x000fe200078e10ff */
[----:B--2---:R4:W-:Y:S04]  /*1680*/  STS [R13], R2 ;  /* 0x000000020d007388 */ /* 0x0049e80000000800 */
[----:B---3--:R4:W-:Y:S02]  /*1690*/  STS [R15], R10 ;  /* 0x0000000a0f007388 */ /* 0x0089e40000000800 */
.L_x_11:
[----:B------:R-:W3:Y:S01]  /*16a0*/  S2UR UR8, SR_CgaCtaId ;  /* 0x00000000000879c3 */ /* 0x000ee20000008800 */
[----:B------:R-:W-:Y:S01]  /*16b0*/  UMOV UR4, 0x400 ;  /* 0x0000040000047882 */ /* 0x000fe20000000000 */
[C---:B------:R-:W-:Y:S01]  /*16c0*/  IMAD.IADD R22, R4.reuse, 0x1, R22 ;  /* 0x0000000104167824 */ /* 0x040fe200078e0216 */
[----:B------:R-:W-:Y:S01]  /*16d0*/  ISETP.NE.AND P1, PT, R4, RZ, PT ;  /* 0x000000ff0400720c */ /* 0x000fe20003f25270 */
[----:B------:R-:W-:Y:S02]  /*16e0*/  UISETP.NE.AND UP0, UPT, UR6, 0x1, UPT ;  /* 0x000000010600788c */ /* 0x000fe4000bf05270 */
[----:B---3--:R-:W-:-:S06]  /*16f0*/  ULEA UR4, UR8, UR4, 0x18 ;  /* 0x0000000408047291 */ /* 0x008fcc000f8ec0ff */
[----:B0-2-4-:R-:W-:Y:S02]  /*1700*/  LEA R2, R4, UR4, 0x2 ;  /* 0x0000000404027c11 */ /* 0x015fe4000f8e10ff */
[----:B------:R-:W-:-:S04]  /*1710*/  LEA R22, R22, UR4, 0x2 ;  /* 0x0000000416167c11 */ /* 0x000fc8000f8e10ff */
[----:B------:R-:W0:Y:S04]  /*1720*/  LDS R2, [R2] ;  /* 0x0000000002027984 */ /* 0x000e280000000800 */
[----:B------:R-:W2:Y:S01]  /*1730*/  LDS R22, [R22] ;  /* 0x0000000016167984 */ /* 0x000ea20000000800 */
[----:B0-----:R-:W-:-:S03]  /*1740*/  FMUL R3, R2, R2 ;  /* 0x0000000202037220 */ /* 0x001fc60000400000 */
[----:B-1----:R-:W0:Y:S04]  /*1750*/  SHFL.DOWN PT, R11, R2, 0x10, 0x1f ;  /* 0x0a001f00020b7f89 */ /* 0x002e2800000e0000 */
[----:B--2---:R-:W1:Y:S04]  /*1760*/  SHFL.DOWN PT, R13, R22, 0x10, 0x1f ;  /* 0x0a001f00160d7f89 */ /* 0x004e6800000e0000 */
[----:B------:R-:W2:Y:S01]  /*1770*/  SHFL.DOWN PT, R10, R3, 0x10, 0x1f ;  /* 0x0a001f00030a7f89 */ /* 0x000ea200000e0000 */
[----:B0-----:R-:W-:Y:S01]  /*1780*/  FADD R11, R2, R11 ;  /* 0x0000000b020b7221 */ /* 0x001fe20000000000 */
[----:B-1----:R-:W-:-:S04]  /*1790*/  FADD R13, R22, R13 ;  /* 0x0000000d160d7221 */ /* 0x002fc80000000000 */
[----:B------:R-:W0:Y:S01]  /*17a0*/  SHFL.DOWN PT, R12, R11, 0x8, 0x1f ;  /* 0x09001f000b0c7f89 */ /* 0x000e2200000e0000 */
[----:B--2---:R-:W-:-:S03]  /*17b0*/  FADD R10, R3, R10 ;  /* 0x0000000a030a7221 */ /* 0x004fc60000000000 */
[----:B------:R-:W1:Y:S04]  /*17c0*/  SHFL.DOWN PT, R14, R13, 0x8, 0x1f ;  /* 0x09001f000d0e7f89 */ /* 0x000e6800000e0000 */
        /* <DEDUP_REMOVED lines=14> */
[----:B------:R-:W-:Y:S02]  /*18b0*/  HFMA2 R10, -RZ, RZ, 0, 0 ;  /* 0x00000000ff0a7431 */ /* 0x000fe400000001ff */
[----:B-1----:R-:W-:Y:S02]  /*18c0*/  FADD R16, R17, R16 ;  /* 0x0000001011107221 */ /* 0x002fe40000000000 */
[----:B------:R-:W0:Y:S01]  /*18d0*/  SHFL.DOWN PT, R12, R11, 0x1, 0x1f ;  /* 0x08201f000b0c7f89 */ /* 0x000e2200000e0000 */
[----:B--2---:R-:W-:-:S03]  /*18e0*/  FADD R13, R2, R13 ;  /* 0x0000000d020d7221 */ /* 0x004fc60000000000 */
[----:B------:R-:W1:Y:S01]  /*18f0*/  SHFL.DOWN PT, R19, R16, 0x1, 0x1f ;  /* 0x08201f0010137f89 */ /* 0x000e6200000e0000 */
[----:B------:R-:W-:-:S03]  /*1900*/  IMAD.MOV.U32 R2, RZ, RZ, RZ ;  /* 0x000000ffff027224 */ /* 0x000fc600078e00ff */
[----:B------:R-:W2:Y:S01]  /*1910*/  SHFL.DOWN PT, R14, R13, 0x1, 0x1f ;  /* 0x08201f000d0e7f89 */ /* 0x000ea200000e0000 */
[----:B0-----:R-:W-:Y:S01]  /*1920*/  FADD R3, R11, R12 ;  /* 0x0000000c0b037221 */ /* 0x001fe20000000000 */
[----:B------:R-:W-:Y:S02]  /*1930*/  IMAD.MOV.U32 R12, RZ, RZ, RZ ;  /* 0x000000ffff0c7224 */ /* 0x000fe400078e00ff */
[----:B-1----:R-:W-:Y:S01]  /*1940*/  FADD R19, R16, R19 ;  /* 0x0000001310137221 */ /* 0x002fe20000000000 */
[----:B------:R-:W-:-:S03]  /*1950*/  @!P1 FADD R2, RZ, R3 ;  /* 0x00000003ff029221 */ /* 0x000fc60000000000 */
[----:B------:R-:W-:Y:S01]  /*1960*/  @!P1 FADD R10, RZ, R19 ;  /* 0x00000013ff0a9221 */ /* 0x000fe20000000000 */
[----:B--2---:R-:W-:Y:S01]  /*1970*/  FADD R15, R13, R14 ;  /* 0x0000000e0d0f7221 */ /* 0x004fe20000000000 */
[----:B------:R-:W-:-:S03]  /*1980*/  MOV R14, RZ ;  /* 0x000000ff000e7202 */ /* 0x000fc60000000f00 */
[----:B------:R-:W-:Y:S01]  /*1990*/  @!P1 FADD R14, RZ, R15 ;  /* 0x0000000fff0e9221 */ /* 0x000fe20000000000 */
[----:B------:R-:W-:Y:S01]  /*19a0*/  @!P1 MOV R12, R10 ;  /* 0x0000000a000c9202 */ /* 0x000fe20000000f00 */
[----:B------:R-:W-:Y:S06]  /*19b0*/  BRA.U !UP0, `(.L_x_14) ;  /* 0x0000000108b87547 */ /* 0x000fec000b800000 */
[----:B------:R-:W-:Y:S01]  /*19c0*/  IMAD.MOV.U32 R3, RZ, RZ, 0x1 ;  /* 0x00000001ff037424 */ /* 0x000fe200078e00ff */
[----:B------:R-:W0:Y:S06]  /*19d0*/  LDCU UR8, c[0x0][0x3c4] ;  /* 0x00007880ff0877ac */ /* 0x000e2c0008000800 */
.L_x_15:
[C---:B------:R-:W-:Y:S02]  /*19e0*/  LEA R11, R3.reuse, R4, 0x5 ;  /* 0x00000004030b7211 */ /* 0x040fe400078e28ff */
[----:B------:R-:W-:-:S03]  /*19f0*/  IADD3 R3, PT, PT, R3, 0x1, RZ ;  /* 0x0000000103037810 */ /* 0x000fc60007ffe0ff */
[C---:B0-----:R-:W-:Y:S01]  /*1a00*/  VIADD R13, R11.reuse, UR8 ;  /* 0x000000080b0d7c36 */ /* 0x041fe20008000000 */
[----:B------:R-:W-:Y:S02]  /*1a10*/  LEA R11, R11, UR4, 0x2 ;  /* 0x000000040b0b7c11 */ /* 0x000fe4000f8e10ff */
[----:B------:R-:W-:Y:S02]  /*1a20*/  ISETP.NE.AND P0, PT, R3, UR6, PT ;  /* 0x0000000603007c0c */ /* 0x000fe4000bf05270 */
[----:B------:R-:W-:Y:S02]  /*1a30*/  LEA R13, R13, UR4, 0x2 ;  /* 0x000000040d0d7c11 */ /* 0x000fe4000f8e10ff */
[----:B------:R-:W0:Y:S04]  /*1a40*/  LDS R11, [R11] ;  /* 0x000000000b0b7984 */ /* 0x000e280000000800 */
[----:B------:R-:W1:Y:S01]  /*1a50*/  LDS R13, [R13] ;  /* 0x000000000d0d7984 */ /* 0x000e620000000800 */
[----:B0-----:R-:W-:-:S03]  /*1a60*/  FMUL R15, R11, R11 ;  /* 0x0000000b0b0f7220 */ /* 0x001fc60000400000 */
[----:B------:R-:W0:Y:S04]  /*1a70*/  SHFL.DOWN PT, R16, R11, 0x10, 0x1f ;  /* 0x0a001f000b107f89 */ /* 0x000e2800000e0000 */
[----:B-1----:R-:W1:Y:S04]  /*1a80*/  SHFL.DOWN PT, R20, R13, 0x10, 0x1f ;  /* 0x0a001f000d147f89 */ /* 0x002e6800000e0000 */
        /* <DEDUP_REMOVED lines=26> */
[----:B-1----:R-:W-:-:S03]  /*1c30*/  FADD R21, R15, R20 ;  /* 0x000000140f157221 */ /* 0x002fc60000000000 */
[----:B------:R-:W-:Y:S01]  /*1c40*/  @!P1 FADD R2, R2, R17 ;  /* 0x0000001102029221 */ /* 0x000fe20000000000 */
[----:B--2---:R-:W-:Y:S01]  /*1c50*/  FADD R19, R13, R18 ;  /* 0x000000120d137221 */ /* 0x004fe20000000000 */
[--C-:B------:R-:W-:Y:S01]  /*1c60*/  @!P1 FADD R10, R10, R21.reuse ;  /* 0x000000150a0a9221 */ /* 0x100fe20000000000 */
[----:B------:R-:W-:Y:S02]  /*1c70*/  @!P1 FADD R12, R12, R21 ;  /* 0x000000150c0c9221 */ /* 0x000fe40000000000 */
[----:B------:R-:W-:Y:S01]  /*1c80*/  @!P1 FADD R14, R14, R19 ;  /* 0x000000130e0e9221 */ /* 0x000fe20000000000 */
[----:B------:R-:W-:Y:S06]  /*1c90*/  @P0 BRA `(.L_x_15) ;  /* 0xfffffffc00500947 */ /* 0x000fec000383ffff */
.L_x_14:
[----:B------:R-:W-:Y:S01]  /*1ca0*/  FFMA R2, R5, -R2, R14 ;  /* 0x8000000205027223 */ /* 0x000fe2000000000e */
[----:B------:R-:W-:Y:S03]  /*1cb0*/  BSSY.RECONVERGENT B0, `(.L_x_16) ;  /* 0x000000d000007945 */ /* 0x000fe60003800200 */
[----:B------:R-:W-:Y:S01]  /*1cc0*/  VIADD R11, R2, 0xf3000000 ;  /* 0xf3000000020b7836 */ /* 0x000fe20000000000 */
[----:B------:R0:W1:Y:S04]  /*1cd0*/  MUFU.RSQ R3, R2 ;  /* 0x0000000200037308 */ /* 0x0000680000001400 */
[----:B------:R-:W-:-:S13]  /*1ce0*/  ISETP.GT.U32.AND P0, PT, R11, 0x727fffff, PT ;  /* 0x727fffff0b00780c */ /* 0x000fda0003f04070 */
[----:B01----:R-:W-:Y:S05]  /*1cf0*/  @!P0 BRA `(.L_x_17) ;  /* 0x0000000000108947 */ /* 0x003fea0003800000 */
[----:B------:R-:W-:-:S07]  /*1d00*/  MOV R17, 0x1d20 ;  /* 0x00001d2000117802 */ /* 0x000fce0000000f00 */
[----:B-----5:R-:W-:Y:S05]  /*1d10*/  CALL.REL.NOINC `($__internal_0_$__cuda_sm20_sqrt_rn_f32_slowpath) ;  /* 0x0000000c00f07944 */ /* 0x020fea0003c00000 */
[----:B------:R-:W-:Y:S01]  /*1d20*/  MOV R15, R11 ;  /* 0x0000000b000f7202 */ /* 0x000fe20000000f00 */
[----:B------:R-:W-:Y:S06]  /*1d30*/  BRA `(.L_x_18) ;  /* 0x0000000000107947 */ /* 0x000fec0003800000 */
.L_x_17:
[----:B------:R-:W-:Y:S01]  /*1d40*/  FMUL.FTZ R15, R2, R3 ;  /* 0x00000003020f7220 */ /* 0x000fe20000410000 */
[----:B------:R-:W-:-:S03]  /*1d50*/  FMUL.FTZ R3, R3, 0.5 ;  /* 0x3f00000003037820 */ /* 0x000fc60000410000 */
[----:B------:R-:W-:-:S04]  /*1d60*/  FFMA R2, -R15, R15, R2 ;  /* 0x0000000f0f027223 */ /* 0x000fc80000000102 */
[----:B------:R-:W-:-:S07]  /*1d70*/  FFMA R15, R2, R3, R15 ;  /* 0x00000003020f7223 */ /* 0x000fce000000000f */
.L_x_18:
[----:B------:R-:W-:Y:S05]  /*1d80*/  BSYNC.RECONVERGENT B0 ;  /* 0x0000000000007941 */ /* 0x000fea0003800200 */
.L_x_16:
[----:B------:R-:W-:Y:S01]  /*1d90*/  FFMA R2, R5, -R10, R12 ;  /* 0x8000000a05027223 */ /* 0x000fe2000000000c */
[----:B------:R-:W0:Y:S01]  /*1da0*/  LDCU UR4, c[0x0][0x3cc] ;  /* 0x00007980ff0477ac */ /* 0x000e220008000800 */
[----:B------:R-:W-:Y:S02]  /*1db0*/  BSSY.RECONVERGENT B0, `(.L_x_19) ;  /* 0x000000e000007945 */ /* 0x000fe40003800200 */
[----:B------:R-:W-:Y:S01]  /*1dc0*/  VIADD R3, R2, 0xf3000000 ;  /* 0xf300000002037836 */ /* 0x000fe20000000000 */
[----:B------:R1:W2:Y:S04]  /*1dd0*/  MUFU.RSQ R11, R2 ;  /* 0x00000002000b7308 */ /* 0x0002a80000001400 */
[----:B------:R-:W-:Y:S01]  /*1de0*/  ISETP.GT.U32.AND P0, PT, R3, 0x727fffff, PT ;  /* 0x727fffff0300780c */ /* 0x000fe20003f04070 */
[----:B0----5:R-:W-:-:S12]  /*1df0*/  FFMA R15, -R15, UR4, R8 ;  /* 0x000000040f0f7c23 */ /* 0x021fd80008000108 */
[----:B-12---:R-:W-:Y:S05]  /*1e00*/  @!P0 BRA `(.L_x_20) ;  /* 0x0000000000108947 */ /* 0x006fea0003800000 */
[----:B------:R-:W-:-:S07]  /*1e10*/  MOV R17, 0x1e30 ;  /* 0x00001e3000117802 */ /* 0x000fce0000000f00 */
[----:B------:R-:W-:Y:S05]  /*1e20*/  CALL.REL.NOINC `($__internal_0_$__cuda_sm20_sqrt_rn_f32_slowpath) ;  /* 0x0000000c00ac7944 */ /* 0x000fea0003c00000 */
[----:B------:R-:W-:Y:S01]  /*1e30*/  MOV R3, R11 ;  /* 0x0000000b00037202 */ /* 0x000fe20000000f00 */
[----:B------:R-:W-:Y:S06]  /*1e40*/  BRA `(.L_x_21) ;  /* 0x0000000000107947 */ /* 0x000fec0003800000 */
.L_x_20:
[----:B------:R-:W-:Y:S01]  /*1e50*/  FMUL.FTZ R3, R2, R11 ;  /* 0x0000000b02037220 */ /* 0x000fe20000410000 */
[----:B------:R-:W-:-:S03]  /*1e60*/  FMUL.FTZ R10, R11, 0.5 ;  /* 0x3f0000000b0a7820 */ /* 0x000fc60000410000 */
[----:B------:R-:W-:-:S04]  /*1e70*/  FFMA R2, -R3, R3, R2 ;  /* 0x0000000303027223 */ /* 0x000fc80000000102 */
[----:B------:R-:W-:-:S07]  /*1e80*/  FFMA R3, R2, R10, R3 ;  /* 0x0000000a02037223 */ /* 0x000fce0000000003 */
.L_x_21:
[----:B------:R-:W-:Y:S05]  /*1e90*/  BSYNC.RECONVERGENT B0 ;  /* 0x0000000000007941 */ /* 0x000fea0003800200 */
.L_x_19:
[----:B------:R-:W0:Y:S01]  /*1ea0*/  LDCU UR4, c[0x0][0x3cc] ;  /* 0x00007980ff0477ac */ /* 0x000e220008000800 */
[----:B------:R-:W-:Y:S01]  /*1eb0*/  FSETP.GE.AND P0, PT, R15, RZ, PT ;  /* 0x000000ff0f00720b */ /* 0x000fe20003f06000 */
[----:B------:R-:W-:Y:S01]  /*1ec0*/  BSSY.RECONVERGENT B0, `(.L_x_22) ;  /* 0x000001d000007945 */ /* 0x000fe20003800200 */
[----:B------:R-:W-:Y:S02]  /*1ed0*/  HFMA2 R21, -RZ, RZ, 0, 0 ;  /* 0x00000000ff157431 */ /* 0x000fe400000001ff */
[----:B------:R-:W-:Y:S02]  /*1ee0*/  IMAD.MOV.U32 R17, RZ, RZ, 0x3f800000 ;  /* 0x3f800000ff117424 */ /* 0x000fe400078e00ff */
[----:B------:R-:W-:Y:S02]  /*1ef0*/  IMAD.MOV.U32 R19, RZ, RZ, 0x3f800000 ;  /* 0x3f800000ff137424 */ /* 0x000fe400078e00ff */
[----:B0-----:R-:W-:-:S05]  /*1f00*/  FFMA R2, R3, UR4, R0 ;  /* 0x0000000403027c23 */ /* 0x001fca0008000000 */
[----:B------:R-:W-:Y:S05]  /*1f10*/  @P0 BRA `(.L_x_23) ;  /* 0x00000000005c0947 */ /* 0x000fea0003800000 */
[----:B------:R-:W-:Y:S01]  /*1f20*/  FSETP.GT.AND P0, PT, R2, RZ, PT ;  /* 0x000000ff0200720b */ /* 0x000fe20003f04000 */
[----:B------:R-:W-:Y:S01]  /*1f30*/  IMAD.MOV.U32 R19, RZ, RZ, RZ ;  /* 0x000000ffff137224 */ /* 0x000fe200078e00ff */
[----:B------:R-:W-:Y:S02]  /*1f40*/  MOV R17, RZ ;  /* 0x000000ff00117202 */ /* 0x000fe40000000f00 */
[----:B------:R-:W-:-:S13]  /*1f50*/  FSETP.GEU.OR P0, PT, R15, RZ, !P0 ;  /* 0x000000ff0f00720b */ /* 0x000fda000470e400 */
[----:B------:R-:W-:Y:S05]  /*1f60*/  @P0 BRA `(.L_x_23) ;  /* 0x0000000000480947 */ /* 0x000fea0003800000 */
[----:B------:R-:W-:Y:S01]  /*1f70*/  FADD R3, -R15, R2 ;  /* 0x000000020f037221 */ /* 0x000fe20000000100 */
[----:B------:R-:W-:Y:S03]  /*1f80*/  BSSY.RECONVERGENT B1, `(.L_x_24) ;  /* 0x000000e000017945 */ /* 0x000fe60003800200 */
[----:B------:R-:W-:-:S04]  /*1f90*/  FADD R13, R3, 9.9999999600419720025e-13 ;  /* 0x2b8cbccc030d7421 */ /* 0x000fc80000000000 */
[----:B------:R-:W0:Y:S08]  /*1fa0*/  MUFU.RCP R3, R13 ;  /* 0x0000000d00037308 */ /* 0x000e300000001000 */
[----:B------:R-:W1:Y:S01]  /*1fb0*/  FCHK P0, R2, R13 ;  /* 0x0000000d02007302 */ /* 0x000e620000000000 */
[----:B0-----:R-:W-:-:S04]  /*1fc0*/  FFMA R10, -R13, R3, 1 ;  /* 0x3f8000000d0a7423 */ /* 0x001fc80000000103 */
[----:B------:R-:W-:-:S04]  /*1fd0*/  FFMA R3, R3, R10, R3 ;  /* 0x0000000a03037223 */ /* 0x000fc80000000003 */
[----:B------:R-:W-:-:S04]  /*1fe0*/  FFMA R10, R2, R3, RZ ;  /* 0x00000003020a7223 */ /* 0x000fc800000000ff */
[----:B------:R-:W-:-:S04]  /*1ff0*/  FFMA R11, -R13, R10, R2 ;  /* 0x0000000a0d0b7223 */ /* 0x000fc80000000102 */
[----:B------:R-:W-:Y:S01]  /*2000*/  FFMA R19, R3, R11, R10 ;  /* 0x0000000b03137223 */ /* 0x000fe2000000000a */
[----:B-1----:R-:W-:Y:S06]  /*2010*/  @!P0 BRA `(.L_x_25) ;  /* 0x0000000000108947 */ /* 0x002fec0003800000 */
[----:B------:R-:W-:Y:S02]  /*2020*/  MOV R3, R13 ;  /* 0x0000000d00037202 */ /* 0x000fe40000000f00 */
[----:B------:R-:W-:-:S07]  /*2030*/  MOV R10, 0x2050 ;  /* 0x00002050000a7802 */ /* 0x000fce0000000f00 */
[----:B------:R-:W-:Y:S05]  /*2040*/  CALL.REL.NOINC `($__internal_1_$__cuda_sm3x_div_rn_noftz_f32_slowpath) ;  /* 0x0000000c00807944 */ /* 0x000fea0003c00000 */
[----:B------:R-:W-:-:S07]  /*2050*/  IMAD.MOV.U32 R19, RZ, RZ, R3 ;  /* 0x000000ffff137224 */ /* 0x000fce00078e0003 */
.L_x_25:
[----:B------:R-:W-:Y:S05]  /*2060*/  BSYNC.RECONVERGENT B1 ;  /* 0x0000000000017941 */ /* 0x000fea0003800200 */
.L_x_24:
[-C--:B------:R-:W-:Y:S02]  /*2070*/  FSET.BF.GT.AND R17, R2, -R15.reuse, PT ;  /* 0x8000000f0211720a */ /* 0x080fe40003804000 */
[----:B------:R-:W-:-:S07]  /*2080*/  MOV R21, R15 ;  /* 0x0000000f00157202 */ /* 0x000fce0000000f00 */
.L_x_23:
[----:B------:R-:W-:Y:S05]  /*2090*/  BSYNC.RECONVERGENT B0 ;  /* 0x0000000000007941 */ /* 0x000fea0003800200 */
.L_x_22:
[----:B------:R-:W0:Y:S01]  /*20a0*/  LDC.64 R10, c[0x0][0x3a0] ;  /* 0x0000e800ff0a7b82 */ /* 0x000e220000000a00 */
[----:B------:R-:W-:Y:S01]  /*20b0*/  ISETP.NE.AND P0, PT, R4, RZ, PT ;  /* 0x000000ff0400720c */ /* 0x000fe20003f05270 */
[----:B------:R-:W-:Y:S01]  /*20c0*/  UIADD3 UR4, UPT, UPT, UR6, -0x1, URZ ;  /* 0xffffffff06047890 */ /* 0x000fe2000fffe0ff */
[----:B------:R-:W-:-:S03]  /*20d0*/  HFMA2 R3, -RZ, RZ, 0, 0 ;  /* 0x00000000ff037431 */ /* 0x000fc600000001ff */
[----:B------:R-:W-:Y:S02]  /*20e0*/  UISETP.GE.U32.AND UP0, UPT, UR4, 0x7, UPT ;  /* 0x000000070400788c */ /* 0x000fe4000bf06070 */
[----:B------:R-:W1:Y:S06]  /*20f0*/  LDC.64 R12, c[0x0][0x3a8] ;  /* 0x0000ea00ff0c7b82 */ /* 0x000e6c0000000a00 */
[----:B------:R-:W-:Y:S01]  /*2100*/  @!P0 FADD R2, R8, -R21 ;  /* 0x8000001508028221 */ /* 0x000fe20000000000 */
[----:B------:R-:W-:Y:S01]  /*2110*/  @!P0 FFMA R15, R0, R19, RZ ;  /* 0x00000013000f8223 */ /* 0x000fe200000000ff */
[----:B------:R-:W-:-:S02]  /*2120*/  IMAD.IADD R0, R9, 0x1, R4 ;  /* 0x0000000109007824 */ /* 0x000fc400078e0204 */
[----:B0-----:R-:W-:-:S04]  /*2130*/  @!P0 IMAD.WIDE R10, R7, 0x4, R10 ;  /* 0x00000004070a8825 */ /* 0x001fc800078e020a */
[----:B-1----:R-:W-:-:S04]  /*2140*/  @!P0 IMAD.WIDE R12, R7, 0x4, R12 ;  /* 0x00000004070c8825 */ /* 0x002fc800078e020c */
[----:B------:R-:W-:-:S05]  /*2150*/  @!P0 FFMA R7, R2, R17, RZ ;  /* 0x0000001102078223 */ /* 0x000fca00000000ff */
[----:B------:R0:W-:Y:S04]  /*2160*/  @!P0 STG.E desc[UR10][R10.64], R7 ;  /* 0x000000070a008986 */ /* 0x0001e8000c10190a */
[----:B------:R0:W-:Y:S01]  /*2170*/  @!P0 STG.E desc[UR10][R12.64], R15 ;  /* 0x0000000f0c008986 */ /* 0x0001e2000c10190a */
[----:B------:R-:W-:Y:S05]  /*2180*/  BRA.U !UP0, `(.L_x_26) ;  /* 0x0000000508047547 */ /* 0x000fea000b800000 */
[----:B------:R-:W1:Y:S01]  /*2190*/  S2UR UR8, SR_CgaCtaId ;  /* 0x00000000000879c3 */ /* 0x000e620000008800 */
[----:B0-----:R-:W-:Y:S01]  /*21a0*/  IMAD.MOV.U32 R15, RZ, RZ, RZ ;  /* 0x000000ffff0f7224 */ /* 0x001fe200078e00ff */
[----:B------:R-:W-:-:S06]  /*21b0*/  UMOV UR4, 0x400 ;  /* 0x0000040000047882 */ /* 0x000fcc0000000000 */
[----:B------:R-:W0:Y:S08]  /*21c0*/  LDC R7, c[0x0][0x3c4] ;  /* 0x0000f100ff077b82 */ /* 0x000e300000000800 */
[----:B------:R-:W2:Y:S08]  /*21d0*/  LDC.64 R2, c[0x0][0x3b0] ;  /* 0x0000ec00ff027b82 */ /* 0x000eb00000000a00 */
[----:B------:R-:W3:Y:S01]  /*21e0*/  LDC.64 R8, c[0x0][0x3b8] ;  /* 0x0000ee00ff087b82 */ /* 0x000ee20000000a00 */
[----:B-1----:R-:W-:-:S12]  /*21f0*/  ULEA UR4, UR8, UR4, 0x18 ;  /* 0x0000000408047291 */ /* 0x002fd8000f8ec0ff */
.L_x_27:
[C---:B------:R-:W-:Y:S02]  /*2200*/  LEA R22, R15.reuse, R4, 0x5 ;  /* 0x000000040f167211 */ /* 0x040fe400078e28ff */
[C---:B0-----:R-:W-:Y:S01]  /*2210*/  LEA R11, R15.reuse, R0, 0x5 ;  /* 0x000000000f0b7211 */ /* 0x041fe200078e28ff */
[----:B------:R-:W-:Y:S01]  /*2220*/  VIADD R15, R15, 0x8 ;  /* 0x000000080f0f7836 */ /* 0x000fe20000000000 */
[----:B------:R-:W-:-:S03]  /*2230*/  LEA R22, R22, UR4, 0x2 ;  /* 0x0000000416167c11 */ /* 0x000fc6000f8e10ff */
[----:B--2---:R-:W-:Y:S01]  /*2240*/  IMAD.WIDE R12, R11, 0x4, R2 ;  /* 0x000000040b0c7825 */ /* 0x004fe200078e0202 */
[----:B------:R-:W-:Y:S01]  /*2250*/  ISETP.NE.AND P0, PT, R15, UR7, PT ;  /* 0x000000070f007c0c */ /* 0x000fe2000bf05270 */
[----:B------:R-:W1:Y:S02]  /*2260*/  LDS R10, [R22] ;  /* 0x00000000160a7984 */ /* 0x000e640000000800 */
[----:B0-----:R-:W-:Y:S02]  /*2270*/  IMAD R21, R7, 0x4, R22 ;  /* 0x0000000407157824 */ /* 0x001fe400078e0216 */
[----:B------:R-:W0:Y:S04]  /*2280*/  LDS R16, [R22+0x80] ;  /* 0x0000800016107984 */ /* 0x000e280000000800 */
[----:B------:R-:W2:Y:S04]  /*2290*/  LDS R14, [R21] ;  /* 0x00000000150e7984 */ /* 0x000ea80000000800 */
[----:B------:R-:W4:Y:S04]  /*22a0*/  LDS R18, [R21+0x80] ;  /* 0x0000800015127984 */ /* 0x000f280000000800 */
[----:B------:R-:W-:Y:S04]  /*22b0*/  LDS R24, [R22+0x100] ;  /* 0x0001000016187984 */ /* 0x000fe80000000800 */
[----:B------:R-:W5:Y:S04]  /*22c0*/  LDS R26, [R21+0x100] ;  /* 0x00010000151a7984 */ /* 0x000f680000000800 */
[----:B------:R-:W5:Y:S04]  /*22d0*/  LDS R20, [R22+0x180] ;  /* 0x0001800016147984 */ /* 0x000f680000000800 */
[----:B------:R-:W-:Y:S01]  /*22e0*/  LDS R28, [R21+0x280] ;  /* 0x00028000151c7984 */ /* 0x000fe20000000800 */
[----:B-1----:R-:W-:Y:S01]  /*22f0*/  FMUL R23, R10, R17 ;  /* 0x000000110a177220 */ /* 0x002fe20000400000 */
[----:B---3--:R-:W-:-:S04]  /*2300*/  IMAD.WIDE R10, R11, 0x4, R8 ;  /* 0x000000040b0a7825 */ /* 0x008fc800078e0208 */
[----:B0-----:R-:W-:Y:S01]  /*2310*/  FMUL R27, R16, R17 ;  /* 0x00000011101b7220 */ /* 0x001fe20000400000 */
[----:B------:R-:W-:Y:S01]  /*2320*/  STG.E desc[UR10][R12.64], R23 ;  /* 0x000000170c007986 */ /* 0x000fe2000c10190a */
[----:B--2---:R-:W-:-:S03]  /*2330*/  FMUL R25, R14, R19 ;  /* 0x000000130e197220 */ /* 0x004fc60000400000 */
[----:B------:R-:W0:Y:S01]  /*2340*/  LDS R16, [R21+0x200] ;  /* 0x0002000015107984 */ /* 0x000e220000000800 */
[----:B----4-:R-:W-:-:S03]  /*2350*/  FMUL R29, R18, R19 ;  /* 0x00000013121d7220 */ /* 0x010fc60000400000 */
[----:B------:R-:W-:Y:S04]  /*2360*/  STG.E desc[UR10][R10.64], R25 ;  /* 0x000000190a007986 */ /* 0x000fe8000c10190a */
[----:B------:R-:W-:Y:S01]  /*2370*/  STG.E desc[UR10][R12.64+0x80], R27 ;  /* 0x0000801b0c007986 */ /* 0x000fe2000c10190a */
[----:B-----5:R-:W-:-:S03]  /*2380*/  FMUL R26, R26, R19 ;  /* 0x000000131a1a7220 */ /* 0x020fc60000400000 */
[----:B------:R1:W-:Y:S01]  /*2390*/  STG.E desc[UR10][R10.64+0x80], R29 ;  /* 0x0000801d0a007986 */ /* 0x0003e2000c10190a */
[----:B------:R-:W-:-:S03]  /*23a0*/  FMUL R20, R20, R17 ;  /* 0x0000001114147220 */ /* 0x000fc60000400000 */
[----:B------:R-:W2:Y:S04]  /*23b0*/  LDS R18, [R21+0x180] ;  /* 0x0001800015127984 */ /* 0x000ea80000000800 */
[----:B------:R-:W3:Y:S01]  /*23c0*/  LDS R14, [R22+0x200] ;  /* 0x00020000160e7984 */ /* 0x000ee20000000800 */
[----:B-1----:R-:W-:-:S03]  /*23d0*/  FMUL R29, R24, R17 ;  /* 0x00000011181d7220 */ /* 0x002fc60000400000 */
[----:B------:R-:W1:Y:S04]  /*23e0*/  LDS R25, [R21+0x300] ;  /* 0x0003000015197984 */ /* 0x000e680000000800 */
[----:B------:R-:W4:Y:S04]  /*23f0*/  LDS R24, [R22+0x280] ;  /* 0x0002800016187984 */ /* 0x000f280000000800 */
[----:B------:R0:W-:Y:S04]  /*2400*/  STG.E desc[UR10][R12.64+0x100], R29 ;  /* 0x0001001d0c007986 */ /* 0x0001e8000c10190a */
[----:B------:R-:W-:Y:S04]  /*2410*/  STG.E desc[UR10][R10.64+0x100], R26 ;  /* 0x0001001a0a007986 */ /* 0x000fe8000c10190a */
[----:B------:R-:W5:Y:S04]  /*2420*/  LDS R26, [R22+0x300] ;  /* 0x00030000161a7984 */ /* 0x000f680000000800 */
[----:B------:R-:W5:Y:S01]  /*2430*/  LDS R23, [R22+0x380] ;  /* 0x0003800016177984 */ /* 0x000f620000000800 */
[----:B0-----:R-:W-:-:S03]  /*2440*/  FMUL R29, R16, R19 ;  /* 0x00000013101d7220 */ /* 0x001fc60000400000 */
[----:B------:R0:W5:Y:S04]  /*2450*/  LDS R27, [R21+0x380] ;  /* 0x00038000151b7984 */ /* 0x0001680000000800 */
[----:B------:R1:W-:Y:S01]  /*2460*/  STG.E desc[UR10][R12.64+0x180], R20 ;  /* 0x000180140c007986 */ /* 0x0003e2000c10190a */
[-C--:B--2---:R-:W-:Y:S01]  /*2470*/  FMUL R18, R18, R19.reuse ;  /* 0x0000001312127220 */ /* 0x084fe20000400000 */
[----:B0-----:R-:W-:Y:S01]  /*2480*/  FMUL R21, R28, R19 ;  /* 0x000000131c157220 */ /* 0x001fe20000400000 */
[----:B---3--:R-:W-:-:S03]  /*2490*/  FMUL R14, R14, R17 ;  /* 0x000000110e0e7220 */ /* 0x008fc60000400000 */
[----:B------:R0:W-:Y:S04]  /*24a0*/  STG.E desc[UR10][R10.64+0x180], R18 ;  /* 0x000180120a007986 */ /* 0x0001e8000c10190a */
[----:B------:R0:W-:Y:S01]  /*24b0*/  STG.E desc[UR10][R12.64+0x200], R14 ;  /* 0x0002000e0c007986 */ /* 0x0001e2000c10190a */
[----:B-1----:R-:W-:Y:S01]  /*24c0*/  FMUL R25, R25, R19 ;  /* 0x0000001319197220 */ /* 0x002fe20000400000 */
[-C--:B----4-:R-:W-:Y:S02]  /*24d0*/  FMUL R24, R24, R17.reuse ;  /* 0x0000001118187220 */ /* 0x090fe40000400000 */
[----:B------:R0:W-:Y:S04]  /*24e0*/  STG.E desc[UR10][R10.64+0x200], R29 ;  /* 0x0002001d0a007986 */ /* 0x0001e8000c10190a */
[----:B------:R0:W-:Y:S04]  /*24f0*/  STG.E desc[UR10][R12.64+0x280], R24 ;  /* 0x000280180c007986 */ /* 0x0001e8000c10190a */
[----:B------:R0:W-:Y:S01]  /*2500*/  STG.E desc[UR10][R10.64+0x280], R21 ;  /* 0x000280150a007986 */ /* 0x0001e2000c10190a */
[-C--:B-----5:R-:W-:Y:S01]  /*2510*/  FMUL R26, R26, R17.reuse ;  /* 0x000000111a1a7220 */ /* 0x0a0fe20000400000 */
[----:B------:R-:W-:-:S04]  /*2520*/  FMUL R23, R23, R17 ;  /* 0x0000001117177220 */ /* 0x000fc80000400000 */
[----:B------:R0:W-:Y:S01]  /*2530*/  STG.E desc[UR10][R12.64+0x300], R26 ;  /* 0x0003001a0c007986 */ /* 0x0001e2000c10190a */
[----:B------:R-:W-:-:S03]  /*2540*/  FMUL R27, R27, R19 ;  /* 0x000000131b1b7220 */ /* 0x000fc60000400000 */
[----:B------:R0:W-:Y:S04]  /*2550*/  STG.E desc[UR10][R10.64+0x300], R25 ;  /* 0x000300190a007986 */ /* 0x0001e8000c10190a */
[----:B------:R0:W-:Y:S04]  /*2560*/  STG.E desc[UR10][R12.64+0x380], R23 ;  /* 0x000380170c007986 */ /* 0x0001e8000c10190a */
[----:B------:R0:W-:Y:S01]  /*2570*/  STG.E desc[UR10][R10.64+0x380], R27 ;  /* 0x0003801b0a007986 */ /* 0x0001e2000c10190a */
[----:B------:R-:W-:Y:S05]  /*2580*/  @P0 BRA `(.L_x_27) ;  /* 0xfffffffc001c0947 */ /* 0x000fea000383ffff */
[----:B------:R-:W-:-:S07]  /*2590*/  MOV R3, UR7 ;  /* 0x0000000700037c02 */ /* 0x000fce0008000f00 */
.L_x_26:
[----:B------:R-:W-:-:S09]  /*25a0*/  UISETP.NE.AND UP0, UPT, UR13, URZ, UPT ;  /* 0x000000ff0d00728c */ /* 0x000fd2000bf05270 */
[----:B------:R-:W-:Y:S05]  /*25b0*/  BRA.U !UP0, `(.L_x_28) ;  /* 0x0000000508687547 */ /* 0x000fea000b800000 */
[----:B------:R-:W-:Y:S02]  /*25c0*/  UIADD3 UR4, UPT, UPT, UR13, -0x1, URZ ;  /* 0xffffffff0d047890 */ /* 0x000fe4000fffe0ff */
[----:B------:R-:W-:Y:S02]  /*25d0*/  UISETP.NE.AND UP1, UPT, UR14, URZ, UPT ;  /* 0x000000ff0e00728c */ /* 0x000fe4000bf25270 */
[----:B------:R-:W-:-:S09]  /*25e0*/  UISETP.GE.U32.AND UP0, UPT, UR4, 0x3, UPT ;  /* 0x000000030400788c */ /* 0x000fd2000bf06070 */
[----:B------:R-:W-:Y:S05]  /*25f0*/  BRA.U !UP0, `(.L_x_29) ;  /* 0x0000000108947547 */ /* 0x000fea000b800000 */
[----:B------:R-:W1:Y:S01]  /*2600*/  S2UR UR8, SR_CgaCtaId ;  /* 0x00000000000879c3 */ /* 0x000e620000008800 */
[----:B------:R-:W-:Y:S01]  /*2610*/  UMOV UR4, 0x400 ;  /* 0x0000040000047882 */ /* 0x000fe20000000000 */
[C---:B------:R-:W-:Y:S02]  /*2620*/  IMAD R2, R3.reuse, 0x20, R4 ;  /* 0x0000002003027824 */ /* 0x040fe400078e0204 */
[C---:B0-----:R-:W-:Y:S01]  /*2630*/  IMAD R7, R3.reuse, 0x20, R0 ;  /* 0x0000002003077824 */ /* 0x041fe200078e0200 */
[----:B------:R-:W-:-:S03]  /*2640*/  IADD3 R3, PT, PT, R3, 0x4, RZ ;  /* 0x0000000403037810 */ /* 0x000fc60007ffe0ff */
[----:B------:R-:W0:Y:S08]  /*2650*/  LDC R8, c[0x0][0x3c4] ;  /* 0x0000f100ff087b82 */ /* 0x000e300000000800 */
[----:B------:R-:W2:Y:S01]  /*2660*/  LDC.64 R10, c[0x0][0x3b0] ;  /* 0x0000ec00ff0a7b82 */ /* 0x000ea20000000a00 */
[----:B-1----:R-:W-:-:S06]  /*2670*/  ULEA UR4, UR8, UR4, 0x18 ;  /* 0x0000000408047291 */ /* 0x002fcc000f8ec0ff */
[----:B------:R-:W-:-:S04]  /*2680*/  LEA R13, R2, UR4, 0x2 ;  /* 0x00000004020d7c11 */ /* 0x000fc8000f8e10ff */
[----:B0-----:R-:W-:Y:S01]  /*2690*/  LEA R15, R8, R13, 0x2 ;  /* 0x0000000d080f7211 */ /* 0x001fe200078e10ff */
[----:B------:R-:W0:Y:S01]  /*26a0*/  LDS R18, [R13] ;  /* 0x000000000d127984 */ /* 0x000e220000000800 */
[----:B------:R-:W1:Y:S03]  /*26b0*/  LDC.64 R8, c[0x0][0x3b8] ;  /* 0x0000ee00ff087b82 */ /* 0x000e660000000a00 */
[----:B------:R-:W3:Y:S01]  /*26c0*/  LDS R20, [R15] ;  /* 0x000000000f147984 */ /* 0x000ee20000000800 */
[----:B--2---:R-:W-:-:S03]  /*26d0*/  IMAD.WIDE R10, R7, 0x4, R10 ;  /* 0x00000004070a7825 */ /* 0x004fc600078e020a */
[----:B------:R-:W2:Y:S04]  /*26e0*/  LDS R22, [R13+0x80] ;  /* 0x000080000d167984 */ /* 0x000ea80000000800 */
[----:B------:R-:W4:Y:S04]  /*26f0*/  LDS R24, [R15+0x80] ;  /* 0x000080000f187984 */ /* 0x000f280000000800 */
[----:B------:R-:W5:Y:S04]  /*2700*/  LDS R12, [R13+0x100] ;  /* 0x000100000d0c7984 */ /* 0x000f680000000800 */
[----:B------:R-:W5:Y:S04]  /*2710*/  LDS R2, [R15+0x100] ;  /* 0x000100000f027984 */ /* 0x000f680000000800 */
[----:B------:R4:W5:Y:S01]  /*2720*/  LDS R14, [R13+0x180] ;  /* 0x000180000d0e7984 */ /* 0x0009620000000800 */
[----:B-1----:R-:W-:-:S03]  /*2730*/  IMAD.WIDE R8, R7, 0x4, R8 ;  /* 0x0000000407087825 */ /* 0x002fc600078e0208 */
[----:B------:R5:W1:Y:S01]  /*2740*/  LDS R16, [R15+0x180] ;  /* 0x000180000f107984 */ /* 0x000a620000000800 */
[----:B0-----:R-:W-:Y:S01]  /*2750*/  FMUL R7, R18, R17 ;  /* 0x0000001112077220 */ /* 0x001fe20000400000 */
[----:B---3--:R-:W-:-:S04]  /*2760*/  FMUL R21, R20, R19 ;  /* 0x0000001314157220 */ /* 0x008fc80000400000 */
[----:B------:R3:W-:Y:S01]  /*2770*/  STG.E desc[UR10][R10.64], R7 ;  /* 0x000000070a007986 */ /* 0x0007e2000c10190a */
[----:B--2---:R-:W-:-:S03]  /*2780*/  FMUL R23, R22, R17 ;  /* 0x0000001116177220 */ /* 0x004fc60000400000 */
[----:B------:R3:W-:Y:S01]  /*2790*/  STG.E desc[UR10][R8.64], R21 ;  /* 0x0000001508007986 */ /* 0x0007e2000c10190a */
[----:B----4-:R-:W-:-:S03]  /*27a0*/  FMUL R13, R24, R19 ;  /* 0x00000013180d7220 */ /* 0x010fc60000400000 */
[----:B------:R3:W-:Y:S01]  /*27b0*/  STG.E desc[UR10][R10.64+0x80], R23 ;  /* 0x000080170a007986 */ /* 0x0007e2000c10190a */
[----:B-----5:R-:W-:-:S03]  /*27c0*/  FMUL R15, R12, R17 ;  /* 0x000000110c0f7220 */ /* 0x020fc60000400000 */
[----:B------:R3:W-:Y:S01]  /*27d0*/  STG.E desc[UR10][R8.64+0x80], R13 ;  /* 0x0000800d08007986 */ /* 0x0007e2000c10190a */
[----:B------:R-:W-:-:S03]  /*27e0*/  FMUL R25, R2, R19 ;  /* 0x0000001302197220 */ /* 0x000fc60000400000 */
[----:B------:R3:W-:Y:S01]  /*27f0*/  STG.E desc[UR10][R10.64+0x100], R15 ;  /* 0x0001000f0a007986 */ /* 0x0007e2000c10190a */
[----:B------:R-:W-:-:S03]  /*2800*/  FMUL R27, R14, R17 ;  /* 0x000000110e1b7220 */ /* 0x000fc60000400000 */
[----:B------:R3:W-:Y:S01]  /*2810*/  STG.E desc[UR10][R8.64+0x100], R25 ;  /* 0x0001001908007986 */ /* 0x0007e2000c10190a */
[----:B-1----:R-:W-:-:S03]  /*2820*/  FMUL R29, R16, R19 ;  /* 0x00000013101d7220 */ /* 0x002fc60000400000 */
[----:B------:R3:W-:Y:S04]  /*2830*/  STG.E desc[UR10][R10.64+0x180], R27 ;  /* 0x0001801b0a007986 */ /* 0x0007e8000c10190a */
[----:B------:R3:W-:Y:S02]  /*2840*/  STG.E desc[UR10][R8.64+0x180], R29 ;  /* 0x0001801d08007986 */ /* 0x0007e4000c10190a */
.L_x_29:
[----:B------:R-:W-:Y:S05]  /*2850*/  BRA.U !UP1, `(.L_x_28) ;  /* 0x0000000109c07547 */ /* 0x000fea000b800000 */
[----:B------:R-:W-:Y:S02]  /*2860*/  UISETP.NE.AND UP0, UPT, UR14, 0x1, UPT ;  /* 0x000000010e00788c */ /* 0x000fe4000bf05270 */
[----:B------:R-:W-:-:S04]  /*2870*/  ULOP3.LUT UR4, UR6, 0x1, URZ, 0xc0, !UPT ;  /* 0x0000000106047892 */ /* 0x000fc8000f8ec0ff */
[----:B------:R-:W-:-:S03]  /*2880*/  UISETP.NE.U32.AND UP1, UPT, UR4, 0x1, UPT ;  /* 0x000000010400788c */ /* 0x000fc6000bf25070 */
[----:B------:R-:W-:Y:S08]  /*2890*/  BRA.U !UP0, `(.L_x_30) ;  /* 0x0000000108647547 */ /* 0x000ff0000b800000 */
[----:B------:R-:W1:Y:S01]  /*28a0*/  S2UR UR8, SR_CgaCtaId ;  /* 0x00000000000879c3 */ /* 0x000e620000008800 */
[----:B------:R-:W-:Y:S01]  /*28b0*/  UMOV UR4, 0x400 ;  /* 0x0000040000047882 */ /* 0x000fe20000000000 */
[----:B------:R-:W-:-:S06]  /*28c0*/  IMAD R2, R3, 0x20, R4 ;  /* 0x0000002003027824 */ /* 0x000fcc00078e0204 */
[----:B0--3--:R-:W0:Y:S08]  /*28d0*/  LDC R7, c[0x0][0x3c4] ;  /* 0x0000f100ff077b82 */ /* 0x009e300000000800 */
[----:B------:R-:W2:Y:S01]  /*28e0*/  LDC.64 R8, c[0x0][0x3b0] ;  /* 0x0000ec00ff087b82 */ /* 0x000ea20000000a00 */
[----:B-1----:R-:W-:-:S07]  /*28f0*/  ULEA UR4, UR8, UR4, 0x18 ;  /* 0x0000000408047291 */ /* 0x002fce000f8ec0ff */
[----:B------:R-:W1:Y:S01]  /*2900*/  LDC.64 R10, c[0x0][0x3b8] ;  /* 0x0000ee00ff0a7b82 */ /* 0x000e620000000a00 */
[----:B------:R-:W-:-:S04]  /*2910*/  LEA R2, R2, UR4, 0x2 ;  /* 0x0000000402027c11 */ /* 0x000fc8000f8e10ff */
[----:B0-----:R-:W-:Y:S01]  /*2920*/  LEA R13, R7, R2, 0x2 ;  /* 0x00000002070d7211 */ /* 0x001fe200078e10ff */
[----:B------:R-:W0:Y:S01]  /*2930*/  LDS R12, [R2] ;  /* 0x00000000020c7984 */ /* 0x000e220000000800 */
[C---:B------:R-:W-:Y:S01]  /*2940*/  IMAD R7, R3.reuse, 0x20, R0 ;  /* 0x0000002003077824 */ /* 0x040fe200078e0200 */
[----:B------:R-:W-:Y:S02]  /*2950*/  IADD3 R3, PT, PT, R3, 0x2, RZ ;  /* 0x0000000203037810 */ /* 0x000fe40007ffe0ff */
[----:B------:R-:W3:Y:S01]  /*2960*/  LDS R14, [R13] ;  /* 0x000000000d0e7984 */ /* 0x000ee20000000800 */
[----:B--2---:R-:W-:-:S03]  /*2970*/  IMAD.WIDE R8, R7, 0x4, R8 ;  /* 0x0000000407087825 */ /* 0x004fc600078e0208 */
[----:B------:R-:W2:Y:S04]  /*2980*/  LDS R16, [R2+0x80] ;  /* 0x0000800002107984 */ /* 0x000ea80000000800 */
[----:B------:R-:W4:Y:S01]  /*2990*/  LDS R18, [R13+0x80] ;  /* 0x000080000d127984 */ /* 0x000f220000000800 */
[----:B-1----:R-:W-:-:S04]  /*29a0*/  IMAD.WIDE R10, R7, 0x4, R10 ;  /* 0x00000004070a7825 */ /* 0x002fc800078e020a */
[----:B0-----:R-:W-:Y:S01]  /*29b0*/  FMUL R7, R12, R17 ;  /* 0x000000110c077220 */ /* 0x001fe20000400000 */
[----:B---3--:R-:W-:-:S04]  /*29c0*/  FMUL R15, R14, R19 ;  /* 0x000000130e0f7220 */ /* 0x008fc80000400000 */
[----:B------:R1:W-:Y:S01]  /*29d0*/  STG.E desc[UR10][R8.64], R7 ;  /* 0x0000000708007986 */ /* 0x0003e2000c10190a */
[----:B--2---:R-:W-:-:S03]  /*29e0*/  FMUL R21, R16, R17 ;  /* 0x0000001110157220 */ /* 0x004fc60000400000 */
[----:B------:R1:W-:Y:S01]  /*29f0*/  STG.E desc[UR10][R10.64], R15 ;  /* 0x0000000f0a007986 */ /* 0x0003e2000c10190a */
[----:B----4-:R-:W-:-:S03]  /*2a00*/  FMUL R23, R18, R19 ;  /* 0x0000001312177220 */ /* 0x010fc60000400000 */
[----:B------:R1:W-:Y:S04]  /*2a10*/  STG.E desc[UR10][R8.64+0x80], R21 ;  /* 0x0000801508007986 */ /* 0x0003e8000c10190a */
[----:B------:R1:W-:Y:S02]  /*2a20*/  STG.E desc[UR10][R10.64+0x80], R23 ;  /* 0x000080170a007986 */ /* 0x0003e4000c10190a */
.L_x_30:
[----:B------:R-:W-:Y:S05]  /*2a30*/  BRA.U UP1, `(.L_x_28) ;  /* 0x0000000101487547 */ /* 0x000fea000b800000 */
[----:B------:R-:W2:Y:S01]  /*2a40*/  S2UR UR8, SR_CgaCtaId ;  /* 0x00000000000879c3 */ /* 0x000ea20000008800 */
[----:B------:R-:W-:Y:S01]  /*2a50*/  UMOV UR4, 0x400 ;  /* 0x0000040000047882 */ /* 0x000fe20000000000 */
[C---:B------:R-:W-:Y:S01]  /*2a60*/  IMAD R2, R3.reuse, 0x20, R4 ;  /* 0x0000002003027824 */ /* 0x040fe200078e0204 */
[----:B01-3--:R-:W-:-:S05]  /*2a70*/  LEA R7, R3, R0, 0x5 ;  /* 0x0000000003077211 */ /* 0x00bfca00078e28ff */
[----:B------:R-:W0:Y:S08]  /*2a80*/  LDC R13, c[0x0][0x3c4] ;  /* 0x0000f100ff0d7b82 */ /* 0x000e300000000800 */
[----:B------:R-:W1:Y:S01]  /*2a90*/  LDC.64 R10, c[0x0][0x3b0] ;  /* 0x0000ec00ff0a7b82 */ /* 0x000e620000000a00 */
[----:B--2---:R-:W-:-:S07]  /*2aa0*/  ULEA UR4, UR8, UR4, 0x18 ;  /* 0x0000000408047291 */ /* 0x004fce000f8ec0ff */
[----:B------:R-:W2:Y:S01]  /*2ab0*/  LDC.64 R8, c[0x0][0x3b8] ;  /* 0x0000ee00ff087b82 */ /* 0x000ea20000000a00 */
[----:B------:R-:W-:-:S04]  /*2ac0*/  LEA R12, R2, UR4, 0x2 ;  /* 0x00000004020c7c11 */ /* 0x000fc8000f8e10ff */
[----:B0-----:R-:W-:Y:S02]  /*2ad0*/  LEA R13, R13, R12, 0x2 ;  /* 0x0000000c0d0d7211 */ /* 0x001fe400078e10ff */
[----:B------:R-:W0:Y:S04]  /*2ae0*/  LDS R12, [R12] ;  /* 0x000000000c0c7984 */ /* 0x000e280000000800 */
[----:B------:R-:W3:Y:S01]  /*2af0*/  LDS R2, [R13] ;  /* 0x000000000d027984 */ /* 0x000ee20000000800 */
[----:B--2---:R-:W-:-:S04]  /*2b00*/  IMAD.WIDE R8, R7, 0x4, R8 ;  /* 0x0000000407087825 */ /* 0x004fc800078e0208 */
[----:B0-----:R-:W-:Y:S01]  /*2b10*/  FMUL R17, R12, R17 ;  /* 0x000000110c117220 */ /* 0x001fe20000400000 */
[----:B---3--:R-:W-:Y:S01]  /*2b20*/  FMUL R19, R2, R19 ;  /* 0x0000001302137220 */ /* 0x008fe20000400000 */
[----:B-1----:R-:W-:-:S05]  /*2b30*/  IMAD.WIDE R2, R7, 0x4, R10 ;  /* 0x0000000407027825 */ /* 0x002fca00078e020a */
[----:B------:R2:W-:Y:S04]  /*2b40*/  STG.E desc[UR10][R2.64], R17 ;  /* 0x0000001102007986 */ /* 0x0005e8000c10190a */
[----:B------:R2:W-:Y:S02]  /*2b50*/  STG.E desc[UR10][R8.64], R19 ;  /* 0x0000001308007986 */ /* 0x0005e4000c10190a */
.L_x_28:
[----:B01-3--:R-:W0:Y:S01]  /*2b60*/  LDC R7, c[0x0][0x3c8] ;  /* 0x0000f200ff077b82 */ /* 0x00be220000000800 */
[----:B--2---:R-:W-:Y:S01]  /*2b70*/  MOV R2, RZ ;  /* 0x000000ff00027202 */ /* 0x004fe20000000f00 */
[----:B------:R-:W-:Y:S01]  /*2b80*/  UIADD3 UR5, UPT, UPT, UR12, UR5, URZ ;  /* 0x000000050c057290 */ /* 0x000fe2000fffe0ff */
[----:B------:R-:W1:Y:S01]  /*2b90*/  LDCU UR4, c[0x0][0x3c0] ;  /* 0x00007800ff0477ac */ /* 0x000e620008000800 */
[----:B0-----:R-:W0:Y:S01]  /*2ba0*/  I2F.U32.RP R8, R7 ;  /* 0x0000000700087306 */ /* 0x001e220000209000 */
[----:B------:R-:W-:-:S07]  /*2bb0*/  ISETP.NE.U32.AND P2, PT, R7, RZ, PT ;  /* 0x000000ff0700720c */ /* 0x000fce0003f45070 */
[----:B0-----:R-:W0:Y:S02]  /*2bc0*/  MUFU.RCP R8, R8 ;  /* 0x0000000800087308 */ /* 0x001e240000001000 */
[----:B0-----:R-:W-:-:S06]  /*2bd0*/  VIADD R3, R8, 0xffffffe ;  /* 0x0ffffffe08037836 */ /* 0x001fcc0000000000 */
[----:B------:R-:W0:Y:S02]  /*2be0*/  F2I.FTZ.U32.TRUNC.NTZ R3, R3 ;  /* 0x0000000300037305 */ /* 0x000e24000021f000 */
[----:B0-----:R-:W-:-:S05]  /*2bf0*/  IADD3 R0, PT, PT, RZ, -R3, RZ ;  /* 0x80000003ff007210 */ /* 0x001fca0007ffe0ff */
[----:B------:R-:W-:-:S04]  /*2c00*/  IMAD R9, R0, R7, RZ ;  /* 0x0000000700097224 */ /* 0x000fc800078e02ff */
[----:B------:R-:W-:-:S06]  /*2c10*/  IMAD.HI.U32 R9, R3, R9, R2 ;  /* 0x0000000903097227 */ /* 0x000fcc00078e0002 */
[----:B------:R-:W-:-:S04]  /*2c20*/  IMAD.HI.U32 R0, R9, UR5, RZ ;  /* 0x0000000509007c27 */ /* 0x000fc8000f8e00ff */
[----:B------:R-:W-:-:S04]  /*2c30*/  IMAD.MOV R2, RZ, RZ, -R0 ;  /* 0x000000ffff027224 */ /* 0x000fc800078e0a00 */
[----:B------:R-:W-:-:S05]  /*2c40*/  IMAD R2, R7, R2, UR5 ;  /* 0x0000000507027e24 */ /* 0x000fca000f8e0202 */
[----:B------:R-:W-:-:S13]  /*2c50*/  ISETP.GE.U32.AND P0, PT, R2, R7, PT ;  /* 0x000000070200720c */ /* 0x000fda0003f06070 */
[-C--:B------:R-:W-:Y:S02]  /*2c60*/  @P0 IADD3 R2, PT, PT, R2, -R7.reuse, RZ ;  /* 0x8000000702020210 */ /* 0x080fe40007ffe0ff */
[----:B------:R-:W-:Y:S02]  /*2c70*/  @P0 IADD3 R0, PT, PT, R0, 0x1, RZ ;  /* 0x0000000100000810 */ /* 0x000fe40007ffe0ff */
[----:B------:R-:W-:-:S13]  /*2c80*/  ISETP.GE.U32.AND P1, PT, R2, R7, PT ;  /* 0x000000070200720c */ /* 0x000fda0003f26070 */
[----:B------:R-:W-:Y:S01]  /*2c90*/  @P1 VIADD R0, R0, 0x1 ;  /* 0x0000000100001836 */ /* 0x000fe20000000000 */
[----:B------:R-:W-:-:S04]  /*2ca0*/  @!P2 LOP3.LUT R0, RZ, R7, RZ, 0x33, !PT ;  /* 0x00000007ff00a212 */ /* 0x000fc800078e33ff */
[----:B-1----:R-:W-:-:S13]  /*2cb0*/  ISETP.GE.U32.AND P0, PT, R0, UR4, PT ;  /* 0x0000000400007c0c */ /* 0x002fda000bf06070 */
[----:B------:R-:W-:Y:S05]  /*2cc0*/  @!P0 BRA `(.L_x_31) ;  /* 0xffffffdc00288947 */ /* 0x000fea000383ffff */
[----:B------:R-:W-:Y:S05]  /*2cd0*/  EXIT ;  /* 0x000000000000794d */ /* 0x000fea0003800000 */
        .weak           $__internal_0_$__cuda_sm20_sqrt_rn_f32_slowpath
        .type           $__internal_0_$__cuda_sm20_sqrt_rn_f32_slowpath,@function
        .size           $__internal_0_$__cuda_sm20_sqrt_rn_f32_slowpath,($__internal_1_$__cuda_sm3x_div_rn_noftz_f32_slowpath - $__internal_0_$__cuda_sm20_sqrt_rn_f32_slowpath)
$__internal_0_$__cuda_sm20_sqrt_rn_f32_slowpath:
[----:B------:R-:W-:-:S13]  /*2ce0*/  LOP3.LUT P0, RZ, R2, 0x7fffffff, RZ, 0xc0, !PT ;  /* 0x7fffffff02ff7812 */ /* 0x000fda000780c0ff */
[----:B------:R-:W-:Y:S01]  /*2cf0*/  @!P0 MOV R3, R2 ;  /* 0x0000000200038202 */ /* 0x000fe20000000f00 */
[----:B------:R-:W-:Y:S06]  /*2d00*/  @!P0 BRA `(.L_x_32) ;  /* 0x0000000000408947 */ /* 0x000fec0003800000 */
[----:B------:R-:W-:-:S13]  /*2d10*/  FSETP.GEU.FTZ.AND P0, PT, R2, RZ, PT ;  /* 0x000000ff0200720b */ /* 0x000fda0003f1e000 */
[----:B------:R-:W-:Y:S01]  /*2d20*/  @!P0 MOV R3, 0x7fffffff ;  /* 0x7fffffff00038802 */ /* 0x000fe20000000f00 */
[----:B------:R-:W-:Y:S06]  /*2d30*/  @!P0 BRA `(.L_x_32) ;  /* 0x0000000000348947 */ /* 0x000fec0003800000 */
[----:B------:R-:W-:-:S13]  /*2d40*/  FSETP.GTU.FTZ.AND P0, PT, |R2|, +INF , PT ;  /* 0x7f8000000200780b */ /* 0x000fda0003f1c200 */
[----:B------:R-:W-:Y:S01]  /*2d50*/  @P0 FADD.FTZ R3, R2, 1 ;  /* 0x3f80000002030421 */ /* 0x000fe20000010000 */
[----:B------:R-:W-:Y:S06]  /*2d60*/  @P0 BRA `(.L_x_32) ;  /* 0x0000000000280947 */ /* 0x000fec0003800000 */
[----:B------:R-:W-:-:S13]  /*2d70*/  FSETP.NEU.FTZ.AND P0, PT, |R2|, +INF , PT ;  /* 0x7f8000000200780b */ /* 0x000fda0003f1d200 */
[----:B------:R-:W-:-:S04]  /*2d80*/  @P0 FFMA R11, R2, 1.84467440737095516160e+19, RZ ;  /* 0x5f800000020b0823 */ /* 0x000fc800000000ff */
[----:B------:R-:W0:Y:S02]  /*2d90*/  @P0 MUFU.RSQ R14, R11 ;  /* 0x0000000b000e0308 */ /* 0x000e240000001400 */
[----:B0-----:R-:W-:Y:S01]  /*2da0*/  @P0 FMUL.FTZ R16, R11, R14 ;  /* 0x0000000e0b100220 */ /* 0x001fe20000410000 */
[----:B------:R-:W-:-:S03]  /*2db0*/  @P0 FMUL.FTZ R14, R14, 0.5 ;  /* 0x3f0000000e0e0820 */ /* 0x000fc60000410000 */
[----:B------:R-:W-:-:S04]  /*2dc0*/  @P0 FADD.FTZ R3, -R16, -RZ ;  /* 0x800000ff10030221 */ /* 0x000fc80000010100 */
[----:B------:R-:W-:Y:S01]  /*2dd0*/  @P0 FFMA R13, R16, R3, R11 ;  /* 0x00000003100d0223 */ /* 0x000fe2000000000b */
[----:B------:R-:W-:-:S03]  /*2de0*/  @!P0 IMAD.MOV.U32 R3, RZ, RZ, R2 ;  /* 0x000000ffff038224 */ /* 0x000fc600078e0002 */
[----:B------:R-:W-:-:S04]  /*2df0*/  @P0 FFMA R13, R13, R14, R16 ;  /* 0x0000000e0d0d0223 */ /* 0x000fc80000000010 */
[----:B------:R-:W-:-:S07]  /*2e00*/  @P0 FMUL.FTZ R3, R13, 2.3283064365386962891e-10 ;  /* 0x2f8000000d030820 */ /* 0x000fce0000410000 */
.L_x_32:
[----:B------:R-:W-:Y:S01]  /*2e10*/  MOV R11, R3 ;  /* 0x00000003000b7202 */ /* 0x000fe20000000f00 */
[----:B------:R-:W-:Y:S01]  /*2e20*/  IMAD.MOV.U32 R3, RZ, RZ, 0x0 ;  /* 0x00000000ff037424 */ /* 0x000fe200078e00ff */
[----:B------:R-:W-:-:S04]  /*2e30*/  MOV R2, R17 ;  /* 0x0000001100027202 */ /* 0x000fc80000000f00 */
[----:B------:R-:W-:Y:S05]  /*2e40*/  RET.REL.NODEC R2 `(_Z17relu_verificationPKfS0_S0_S0_PfS1_S1_S1_iiif) ;  /* 0xffffffd0026c7950 */ /* 0x000fea0003c3ffff */
        .weak           $__internal_1_$__cuda_sm3x_div_rn_noftz_f32_slowpath
        .type           $__internal_1_$__cuda_sm3x_div_rn_noftz_f32_slowpath,@function
        .size           $__internal_1_$__cuda_sm3x_div_rn_noftz_f32_slowpath,(.L_x_46 - $__internal_1_$__cuda_sm3x_div_rn_noftz_f32_slowpath)
$__internal_1_$__cuda_sm3x_div_rn_noftz_f32_slowpath:
[----:B------:R-:W-:Y:S01]  /*2e50*/  SHF.R.U32.HI R11, RZ, 0x17, R3 ;  /* 0x00000017ff0b7819 */ /* 0x000fe20000011603 */
[----:B------:R-:W-:Y:S01]  /*2e60*/  BSSY.RECONVERGENT B2, `(.L_x_33) ;  /* 0x0000063000027945 */ /* 0x000fe20003800200 */
[--C-:B------:R-:W-:Y:S01]  /*2e70*/  SHF.R.U32.HI R16, RZ, 0x17, R2.reuse ;  /* 0x00000017ff107819 */ /* 0x100fe20000011602 */
[----:B------:R-:W-:Y:S01]  /*2e80*/  IMAD.MOV.U32 R13, RZ, RZ, R2 ;  /* 0x000000ffff0d7224 */ /* 0x000fe200078e0002 */
[----:B------:R-:W-:Y:S02]  /*2e90*/  LOP3.LUT R11, R11, 0xff, RZ, 0xc0, !PT ;  /* 0x000000ff0b0b7812 */ /* 0x000fe400078ec0ff */
[----:B------:R-:W-:Y:S02]  /*2ea0*/  LOP3.LUT R16, R16, 0xff, RZ, 0xc0, !PT ;  /* 0x000000ff10107812 */ /* 0x000fe400078ec0ff */
[----:B------:R-:W-:Y:S02]  /*2eb0*/  IADD3 R18, PT, PT, R11, -0x1, RZ ;  /* 0xffffffff0b127810 */ /* 0x000fe40007ffe0ff */
[----:B------:R-:W-:-:S02]  /*2ec0*/  IADD3 R14, PT, PT, R16, -0x1, RZ ;  /* 0xffffffff100e7810 */ /* 0x000fc40007ffe0ff */
[----:B------:R-:W-:-:S04]  /*2ed0*/  ISETP.GT.U32.AND P0, PT, R18, 0xfd, PT ;  /* 0x000000fd1200780c */ /* 0x000fc80003f04070 */
[----:B------:R-:W-:-:S13]  /*2ee0*/  ISETP.GT.U32.OR P0, PT, R14, 0xfd, P0 ;  /* 0x000000fd0e00780c */ /* 0x000fda0000704470 */
[----:B------:R-:W-:Y:S01]  /*2ef0*/  @!P0 MOV R12, RZ ;  /* 0x000000ff000c8202 */ /* 0x000fe20000000f00 */
[----:B------:R-:W-:Y:S06]  /*2f00*/  @!P0 BRA `(.L_x_34) ;  /* 0x00000000005c8947 */ /* 0x000fec0003800000 */
[----:B------:R-:W-:Y:S02]  /*2f10*/  FSETP.GTU.FTZ.AND P0, PT, |R2|, +INF , PT ;  /* 0x7f8000000200780b */ /* 0x000fe40003f1c200 */
[----:B------:R-:W-:-:S04]  /*2f20*/  FSETP.GTU.FTZ.AND P1, PT, |R3|, +INF , PT ;  /* 0x7f8000000300780b */ /* 0x000fc80003f3c200 */
[----:B------:R-:W-:-:S13]  /*2f30*/  PLOP3.LUT P0, PT, P0, P1, PT, 0xf8, 0x8f ;  /* 0x00000000008f781c */ /* 0x000fda0000703f70 */
[----:B------:R-:W-:Y:S05]  /*2f40*/  @P0 BRA `(.L_x_35) ;  /* 0x00000004004c0947 */ /* 0x000fea0003800000 */
[----:B------:R-:W-:-:S13]  /*2f50*/  LOP3.LUT P0, RZ, R3, 0x7fffffff, R13, 0xc8, !PT ;  /* 0x7fffffff03ff7812 */ /* 0x000fda000780c80d */
[----:B------:R-:W-:Y:S05]  /*2f60*/  @!P0 BRA `(.L_x_36) ;  /* 0x00000004003c8947 */ /* 0x000fea0003800000 */
[C---:B------:R-:W-:Y:S02]  /*2f70*/  FSETP.NEU.FTZ.AND P0, PT, |R2|.reuse, +INF , PT ;  /* 0x7f8000000200780b */ /* 0x040fe40003f1d200 */
[----:B------:R-:W-:Y:S02]  /*2f80*/  FSETP.NEU.FTZ.AND P2, PT, |R3|, +INF , PT ;  /* 0x7f8000000300780b */ /* 0x000fe40003f5d200 */
[----:B------:R-:W-:-:S11]  /*2f90*/  FSETP.NEU.FTZ.AND P1, PT, |R2|, +INF , PT ;  /* 0x7f8000000200780b */ /* 0x000fd60003f3d200 */
[----:B------:R-:W-:Y:S05]  /*2fa0*/  @!P2 BRA !P0, `(.L_x_36) ;  /* 0x00000004002ca947 */ /* 0x000fea0004000000 */
[----:B------:R-:W-:-:S04]  /*2fb0*/  LOP3.LUT P0, RZ, R13, 0x7fffffff, RZ, 0xc0, !PT ;  /* 0x7fffffff0dff7812 */ /* 0x000fc8000780c0ff */
[----:B------:R-:W-:-:S13]  /*2fc0*/  PLOP3.LUT P0, PT, P2, P0, PT, 0x2f, 0xf2 ;  /* 0x0000000000f2781c */ /* 0x000fda0001700577 */
[----:B------:R-:W-:Y:S05]  /*2fd0*/  @P0 BRA `(.L_x_37) ;  /* 0x0000000400180947 */ /* 0x000fea0003800000 */
[----:B------:R-:W-:-:S04]  /*2fe0*/  LOP3.LUT P0, RZ, R3, 0x7fffffff, RZ, 0xc0, !PT ;  /* 0x7fffffff03ff7812 */ /* 0x000fc8000780c0ff */
[----:B------:R-:W-:-:S13]  /*2ff0*/  PLOP3.LUT P0, PT, P1, P0, PT, 0x2f, 0xf2 ;  /* 0x0000000000f2781c */ /* 0x000fda0000f00577 */
[----:B------:R-:W-:Y:S05]  /*3000*/  @P0 BRA `(.L_x_38) ;  /* 0x0000000400000947 */ /* 0x000fea0003800000 */
[----:B------:R-:W-:Y:S02]  /*3010*/  ISETP.GE.AND P0, PT, R14, RZ, PT ;  /* 0x000000ff0e00720c */ /* 0x000fe40003f06270 */
[----:B------:R-:W-:-:S11]  /*3020*/  ISETP.GE.AND P1, PT, R18, RZ, PT ;  /* 0x000000ff1200720c */ /* 0x000fd60003f26270 */
[----:B------:R-:W-:Y:S01]  /*3030*/  @P0 MOV R12, RZ ;  /* 0x000000ff000c0202 */ /* 0x000fe20000000f00 */
[----:B------:R-:W-:Y:S02]  /*3040*/  @!P0 IMAD.MOV.U32 R12, RZ, RZ, -0x40 ;  /* 0xffffffc0ff0c8424 */ /* 0x000fe400078e00ff */
[----:B------:R-:W-:Y:S01]  /*3050*/  @!P0 FFMA R13, R2, 1.84467440737095516160e+19, RZ ;  /* 0x5f800000020d8823 */ /* 0x000fe200000000ff */
[----:B------:R-:W-:Y:S02]  /*3060*/  @!P1 FFMA R3, R3, 1.84467440737095516160e+19, RZ ;  /* 0x5f80000003039823 */ /* 0x000fe400000000ff */
[----:B------:R-:W-:-:S07]  /*3070*/  @!P1 IADD3 R12, PT, PT, R12, 0x40, RZ ;  /* 0x000000400c0c9810 */ /* 0x000fce0007ffe0ff */
.L_x_34:
[----:B------:R-:W-:Y:S01]  /*3080*/  LEA R14, R11, 0xc0800000, 0x17 ;  /* 0xc08000000b0e7811 */ /* 0x000fe200078eb8ff */
[----:B------:R-:W-:Y:S01]  /*3090*/  VIADD R16, R16, 0xffffff81 ;  /* 0xffffff8110107836 */ /* 0x000fe20000000000 */
[----:B------:R-:W-:Y:S02]  /*30a0*/  BSSY.RECONVERGENT B3, `(.L_x_39) ;  /* 0x0000035000037945 */ /* 0x000fe40003800200 */
[----:B------:R-:W-:Y:S01]  /*30b0*/  IADD3 R22, PT, PT, -R14, R3, RZ ;  /* 0x000000030e167210 */ /* 0x000fe20007ffe1ff */
[C---:B------:R-:W-:Y:S01]  /*30c0*/  IMAD R3, R16.reuse, -0x800000, R13 ;  /* 0xff80000010037824 */ /* 0x040fe200078e020d */
[----:B------:R-:W-:Y:S02]  /*30d0*/  IADD3 R23, PT, PT, R16, 0x7f, -R11 ;  /* 0x0000007f10177810 */ /* 0x000fe40007ffe80b */
[----:B------:R-:W0:Y:S01]  /*30e0*/  MUFU.RCP R21, R22 ;  /* 0x0000001600157308 */ /* 0x000e220000001000 */
[----:B------:R-:W-:Y:S01]  /*30f0*/  FADD.FTZ R18, -R22, -RZ ;  /* 0x800000ff16127221 */ /* 0x000fe20000010100 */
[----:B------:R-:W-:-:S03]  /*3100*/  IADD3 R12, PT, PT, R23, R12, RZ ;  /* 0x0000000c170c7210 */ /* 0x000fc60007ffe0ff */
[----:B0-----:R-:W-:-:S04]  /*3110*/  FFMA R14, R21, R18, 1 ;  /* 0x3f800000150e7423 */ /* 0x001fc80000000012 */
[----:B------:R-:W-:-:S04]  /*3120*/  FFMA R13, R21, R14, R21 ;  /* 0x0000000e150d7223 */ /* 0x000fc80000000015 */
[----:B------:R-:W-:-:S04]  /*3130*/  FFMA R14, R3, R13, RZ ;  /* 0x0000000d030e7223 */ /* 0x000fc800000000ff */
[----:B------:R-:W-:-:S04]  /*3140*/  FFMA R21, R18, R14, R3 ;  /* 0x0000000e12157223 */ /* 0x000fc80000000003 */
[----:B------:R-:W-:-:S04]  /*3150*/  FFMA R14, R13, R21, R14 ;  /* 0x000000150d0e7223 */ /* 0x000fc8000000000e */
[----:B------:R-:W-:-:S04]  /*3160*/  FFMA R21, R18, R14, R3 ;  /* 0x0000000e12157223 */ /* 0x000fc80000000003 */
[----:B------:R-:W-:-:S05]  /*3170*/  FFMA R3, R13, R21, R14 ;  /* 0x000000150d037223 */ /* 0x000fca000000000e */
[----:B------:R-:W-:-:S04]  /*3180*/  SHF.R.U32.HI R11, RZ, 0x17, R3 ;  /* 0x00000017ff0b7819 */ /* 0x000fc80000011603 */
[----:B------:R-:W-:-:S04]  /*3190*/  LOP3.LUT R11, R11, 0xff, RZ, 0xc0, !PT ;  /* 0x000000ff0b0b7812 */ /* 0x000fc800078ec0ff */
[----:B------:R-:W-:-:S05]  /*31a0*/  IADD3 R11, PT, PT, R11, R12, RZ ;  /* 0x0000000c0b0b7210 */ /* 0x000fca0007ffe0ff */
[----:B------:R-:W-:-:S05]  /*31b0*/  VIADD R16, R11, 0xffffffff ;  /* 0xffffffff0b107836 */ /* 0x000fca0000000000 */
[----:B------:R-:W-:-:S13]  /*31c0*/  ISETP.GE.U32.AND P0, PT, R16, 0xfe, PT ;  /* 0x000000fe1000780c */ /* 0x000fda0003f06070 */
[----:B------:R-:W-:Y:S05]  /*31d0*/  @!P0 BRA `(.L_x_40) ;  /* 0x0000000000808947 */ /* 0x000fea0003800000 */
[----:B------:R-:W-:-:S13]  /*31e0*/  ISETP.GT.AND P0, PT, R11, 0xfe, PT ;  /* 0x000000fe0b00780c */ /* 0x000fda0003f04270 */
[----:B------:R-:W-:Y:S05]  /*31f0*/  @P0 BRA `(.L_x_41) ;  /* 0x00000000006c0947 */ /* 0x000fea0003800000 */
[----:B------:R-:W-:-:S13]  /*3200*/  ISETP.GE.AND P0, PT, R11, 0x1, PT ;  /* 0x000000010b00780c */ /* 0x000fda0003f06270 */
[----:B------:R-:W-:Y:S05]  /*3210*/  @P0 BRA `(.L_x_42) ;  /* 0x0000000000740947 */ /* 0x000fea0003800000 */
[----:B------:R-:W-:Y:S02]  /*3220*/  ISETP.GE.AND P0, PT, R11, -0x18, PT ;  /* 0xffffffe80b00780c */ /* 0x000fe40003f06270 */
[----:B------:R-:W-:-:S11]  /*3230*/  LOP3.LUT R3, R3, 0x80000000, RZ, 0xc0, !PT ;  /* 0x8000000003037812 */ /* 0x000fd600078ec0ff */
[----:B------:R-:W-:Y:S05]  /*3240*/  @!P0 BRA `(.L_x_42) ;  /* 0x0000000000688947 */ /* 0x000fea0003800000 */
[CCC-:B------:R-:W-:Y:S01]  /*3250*/  FFMA.RZ R16, R13.reuse, R21.reuse, R14.reuse ;  /* 0x000000150d107223 */ /* 0x1c0fe2000000c00e */
[CCC-:B------:R-:W-:Y:S01]  /*3260*/  FFMA.RP R12, R13.reuse, R21.reuse, R14.reuse ;  /* 0x000000150d0c7223 */ /* 0x1c0fe2000000800e */
[----:B------:R-:W-:Y:S01]  /*3270*/  FFMA.RM R13, R13, R21, R14 ;  /* 0x000000150d0d7223 */ /* 0x000fe2000000400e */
[C---:B------:R-:W-:Y:S02]  /*3280*/  IADD3 R21, PT, PT, R11.reuse, 0x20, RZ ;  /* 0x000000200b157810 */ /* 0x040fe40007ffe0ff */
[----:B------:R-:W-:Y:S02]  /*3290*/  LOP3.LUT R16, R16, 0x7fffff, RZ, 0xc0, !PT ;  /* 0x007fffff10107812 */ /* 0x000fe400078ec0ff */
[C---:B------:R-:W-:Y:S02]  /*32a0*/  ISETP.NE.AND P2, PT, R11.reuse, RZ, PT ;  /* 0x000000ff0b00720c */ /* 0x040fe40003f45270 */
[----:B------:R-:W-:Y:S02]  /*32b0*/  LOP3.LUT R16, R16, 0x800000, RZ, 0xfc, !PT ;  /* 0x0080000010107812 */ /* 0x000fe400078efcff */
[----:B------:R-:W-:-:S02]  /*32c0*/  ISETP.NE.AND P1, PT, R11, RZ, PT ;  /* 0x000000ff0b00720c */ /* 0x000fc40003f25270 */
[----:B------:R-:W-:Y:S02]  /*32d0*/  IADD3 R11, PT, PT, -R11, RZ, RZ ;  /* 0x000000ff0b0b7210 */ /* 0x000fe40007ffe1ff */
[----:B------:R-:W-:Y:S02]  /*32e0*/  SHF.L.U32 R21, R16, R21, RZ ;  /* 0x0000001510157219 */ /* 0x000fe400000006ff */
[----:B------:R-:W-:Y:S02]  /*32f0*/  FSETP.NEU.FTZ.AND P0, PT, R12, R13, PT ;  /* 0x0000000d0c00720b */ /* 0x000fe40003f1d000 */
[----:B------:R-:W-:Y:S02]  /*3300*/  SEL R11, R11, RZ, P2 ;  /* 0x000000ff0b0b7207 */ /* 0x000fe40001000000 */
[----:B------:R-:W-:Y:S02]  /*3310*/  ISETP.NE.AND P1, PT, R21, RZ, P1 ;  /* 0x000000ff1500720c */ /* 0x000fe40000f25270 */
[----:B------:R-:W-:-:S02]  /*3320*/  SHF.R.U32.HI R11, RZ, R11, R16 ;  /* 0x0000000bff0b7219 */ /* 0x000fc40000011610 */
[----:B------:R-:W-:Y:S02]  /*3330*/  PLOP3.LUT P0, PT, P0, P1, PT, 0xf8, 0x8f ;  /* 0x00000000008f781c */ /* 0x000fe40000703f70 */
[----:B------:R-:W-:Y:S02]  /*3340*/  SHF.R.U32.HI R13, RZ, 0x1, R11 ;  /* 0x00000001ff0d7819 */ /* 0x000fe4000001160b */
[----:B------:R-:W-:-:S04]  /*3350*/  SEL R12, RZ, 0x1, !P0 ;  /* 0x00000001ff0c7807 */ /* 0x000fc80004000000 */
[----:B------:R-:W-:-:S04]  /*3360*/  LOP3.LUT R12, R12, 0x1, R13, 0xf8, !PT ;  /* 0x000000010c0c7812 */ /* 0x000fc800078ef80d */
[----:B------:R-:W-:-:S05]  /*3370*/  LOP3.LUT R12, R12, R11, RZ, 0xc0, !PT ;  /* 0x0000000b0c0c7212 */ /* 0x000fca00078ec0ff */
[----:B------:R-:W-:-:S05]  /*3380*/  IMAD.IADD R12, R13, 0x1, R12 ;  /* 0x000000010d0c7824 */ /* 0x000fca00078e020c */
[----:B------:R-:W-:Y:S01]  /*3390*/  LOP3.LUT R3, R12, R3, RZ, 0xfc, !PT ;  /* 0x000000030c037212 */ /* 0x000fe200078efcff */
[----:B------:R-:W-:Y:S06]  /*33a0*/  BRA `(.L_x_42) ;  /* 0x0000000000107947 */ /* 0x000fec0003800000 */
.L_x_41:
[----:B------:R-:W-:-:S04]  /*33b0*/  LOP3.LUT R3, R3, 0x80000000, RZ, 0xc0, !PT ;  /* 0x8000000003037812 */ /* 0x000fc800078ec0ff */
[----:B------:R-:W-:Y:S01]  /*33c0*/  LOP3.LUT R3, R3, 0x7f800000, RZ, 0xfc, !PT ;  /* 0x7f80000003037812 */ /* 0x000fe200078efcff */
[----:B------:R-:W-:Y:S06]  /*33d0*/  BRA `(.L_x_42) ;  /* 0x0000000000047947 */ /* 0x000fec0003800000 */
.L_x_40:
[----:B------:R-:W-:-:S07]  /*33e0*/  LEA R3, R12, R3, 0x17 ;  /* 0x000000030c037211 */ /* 0x000fce00078eb8ff */
.L_x_42:
[----:B------:R-:W-:Y:S05]  /*33f0*/  BSYNC.RECONVERGENT B3 ;  /* 0x0000000000037941 */ /* 0x000fea0003800200 */
.L_x_39:
[----:B------:R-:W-:Y:S05]  /*3400*/  BRA `(.L_x_43) ;  /* 0x0000000000207947 */ /* 0x000fea0003800000 */
.L_x_38:
[----:B------:R-:W-:-:S04]  /*3410*/  LOP3.LUT R3, R3, 0x80000000, R13, 0x48, !PT ;  /* 0x8000000003037812 */ /* 0x000fc800078e480d */
[----:B------:R-:W-:Y:S01]  /*3420*/  LOP3.LUT R3, R3, 0x7f800000, RZ, 0xfc, !PT ;  /* 0x7f80000003037812 */ /* 0x000fe200078efcff */
[----:B------:R-:W-:Y:S06]  /*3430*/  BRA `(.L_x_43) ;  /* 0x0000000000147947 */ /* 0x000fec0003800000 */
.L_x_37:
[----:B------:R-:W-:Y:S01]  /*3440*/  LOP3.LUT R3, R3, 0x80000000, R13, 0x48, !PT ;  /* 0x8000000003037812 */ /* 0x000fe200078e480d */
[----:B------:R-:W-:Y:S06]  /*3450*/  BRA `(.L_x_43) ;  /* 0x00000000000c7947 */ /* 0x000fec0003800000 */
.L_x_36:
[----:B------:R-:W0:Y:S01]  /*3460*/  MUFU.RSQ R3, -QNAN ;  /* 0xffc0000000037908 */ /* 0x000e220000001400 */
[----:B------:R-:W-:Y:S05]  /*3470*/  BRA `(.L_x_43) ;  /* 0x0000000000047947 */ /* 0x000fea0003800000 */
.L_x_35:
[----:B------:R-:W-:-:S07]  /*3480*/  FADD.FTZ R3, R2, R3 ;  /* 0x0000000302037221 */ /* 0x000fce0000010000 */
.L_x_43:
[----:B------:R-:W-:Y:S05]  /*3490*/  BSYNC.RECONVERGENT B2 ;  /* 0x0000000000027941 */ /* 0x000fea0003800200 */
.L_x_33:
[----:B------:R-:W-:-:S04]  /*34a0*/  HFMA2 R11, -RZ, RZ, 0, 0 ;  /* 0x00000000ff0b7431 */ /* 0x000fc800000001ff */
[----:B0-----:R-:W-:Y:S05]  /*34b0*/  RET.REL.NODEC R10 `(_Z17relu_verificationPKfS0_S0_S0_PfS1_S1_S1_iiif) ;  /* 0xffffffc80ad07950 */ /* 0x001fea0003c3ffff */
.L_x_44:
[----:B------:R-:W-:-:S00]  /*34c0*/  BRA `(.L_x_44) ;  /* 0xfffffffc00fc7947 */ /* 0x000fc0000383ffff */
[----:B------:R-:W-:-:S00]  /*34d0*/  NOP ;  /* 0x0000000000007918 */ /* 0x000fc00000000000 */
        /* <DEDUP_REMOVED lines=10> */
.L_x_46:


//--------------------- .nv.shared._Z17relu_verificationPKfS0_S0_S0_PfS1_S1_S1_iiif --------------------------
	.section	.nv.shared._Z17relu_verificationPKfS0_S0_S0_PfS1_S1_S1_iiif,"aw",@nobits
	.sectionflags	@""
	.align	16
	.zero		1024


//--------------------- .nv.shared.reserved.0     --------------------------
	.section	.nv.shared.reserved.0,"aw",@nobits
	.weak		__nv_reservedSMEM_offset_0_alias
	.size		__nv_reservedSMEM_offset_0_alias, 0, 64
	.other		__nv_reservedSMEM_offset_0_alias,@"STO_CUDA_RESERVED_SHARED STV_DEFAULT"
__nv_reservedSMEM_offset_0_alias:
	.zero		0
	.zero		64


//--------------------- .nv.constant0._Z17relu_verificationPKfS0_S0_S0_PfS1_S1_S1_iiif --------------------------
	.section	.nv.constant0._Z17relu_verificationPKfS0_S0_S0_PfS1_S1_S1_iiif,"a",@progbits
	.sectionflags	@""
	.align	4
.nv.constant0._Z17relu_verificationPKfS0_S0_S0_PfS1_S1_S1_iiif:
	.zero		976


//--------------------- SYMBOLS --------------------------

	.type		.nv.reservedSmem.offset0,@object
	.size		.nv.reservedSmem.offset0,0x4
	.type		.nv.reservedSmem.cap,@object
	.size		.nv.reservedSmem.cap,0x4
